//
// Generated by NVIDIA NVVM Compiler
//
// Compiler Build ID: CL-36424714
// Cuda compilation tools, release 13.0, V13.0.88
// Based on NVVM 20.0.0
//

.version 9.0
.target sm_100
.address_size 64

	// .globl	_Z14initPopulationPiP17curandStateXORWOW
.global .align 4 .b8 precalc_xorwow_matrix[102400];
.global .align 4 .b8 precalc_xorwow_offset_matrix[102400];
.global .align 4 .b8 mrg32k3aM1[2304];
.global .align 4 .b8 mrg32k3aM2[2304];
.global .align 4 .b8 mrg32k3aM1SubSeq[2016];
.global .align 4 .b8 mrg32k3aM2SubSeq[2016];
.global .align 4 .b8 mrg32k3aM1Seq[2304];
.global .align 4 .b8 mrg32k3aM2Seq[2304];
.const .align 8 .b8 __cr_lgamma_table[72];

.visible .entry _Z14initPopulationPiP17curandStateXORWOW(
	.param .u64 .ptr .align 1 _Z14initPopulationPiP17curandStateXORWOW_param_0,
	.param .u64 .ptr .align 1 _Z14initPopulationPiP17curandStateXORWOW_param_1
)
{
	.reg .pred 	%p<24>;
	.reg .b32 	%r<451>;
	.reg .b64 	%rd<22>;

	ld.param.u64 	%rd8, [_Z14initPopulationPiP17curandStateXORWOW_param_0];
	ld.param.u64 	%rd9, [_Z14initPopulationPiP17curandStateXORWOW_param_1];
	cvta.to.global.u64 	%rd10, %rd9;
	mov.u32 	%r202, %tid.x;
	mov.u32 	%r203, %ctaid.x;
	mov.u32 	%r204, %ntid.x;
	mad.lo.s32 	%r205, %r203, %r204, %r202;
	cvt.s64.s32 	%rd1, %r205;
	mul.wide.s32 	%rd11, %r205, 48;
	add.s64 	%rd2, %rd10, %rd11;
	mov.b32 	%r365, 1593684748;
	mov.b32 	%r206, 832094735;
	st.global.v2.u32 	[%rd2], {%r206, %r365};
	mov.b32 	%r363, -123459836;
	mov.b32 	%r364, 1111207954;
	st.global.v2.u32 	[%rd2+8], {%r364, %r363};
	mov.b32 	%r361, 1476011280;
	mov.b32 	%r362, -589760388;
	st.global.v2.u32 	[%rd2+16], {%r362, %r361};
	setp.eq.s32 	%p1, %r205, 0;
	@%p1 bra 	$L__BB0_42;
	mov.b32 	%r347, 0;
	mov.b32 	%r365, 1593684748;
	mov.b32 	%r364, 1111207954;
	mov.b32 	%r363, -123459836;
	mov.b32 	%r362, -589760388;
	mov.b32 	%r361, 1476011280;
	mov.u64 	%rd21, %rd1;
$L__BB0_2:
	and.b64  	%rd4, %rd21, 3;
	setp.eq.s64 	%p2, %rd4, 0;
	@%p2 bra 	$L__BB0_41;
	mul.wide.u32 	%rd12, %r347, 3200;
	mov.u64 	%rd13, precalc_xorwow_matrix;
	add.s64 	%rd5, %rd13, %rd12;
	cvt.u32.u64 	%r7, %rd4;
	mov.b32 	%r348, 0;
$L__BB0_4:
	mov.b32 	%r361, 0;
	mov.u32 	%r362, %r361;
	mov.u32 	%r363, %r361;
	mov.u32 	%r364, %r361;
	mov.u32 	%r365, %r361;
	mov.u32 	%r354, %r361;
$L__BB0_5:
	mul.wide.u32 	%rd14, %r354, 4;
	add.s64 	%rd15, %rd2, %rd14;
	ld.global.u32 	%r15, [%rd15+4];
	shl.b32 	%r16, %r354, 5;
	mov.b32 	%r360, 0;
$L__BB0_6:
	.pragma "nounroll";
	shr.u32 	%r216, %r15, %r360;
	and.b32  	%r217, %r216, 1;
	setp.eq.b32 	%p3, %r217, 1;
	not.pred 	%p4, %p3;
	add.s32 	%r218, %r16, %r360;
	mul.lo.s32 	%r219, %r218, 5;
	mul.wide.u32 	%rd16, %r219, 4;
	add.s64 	%rd6, %rd5, %rd16;
	@%p4 bra 	$L__BB0_8;
	ld.global.u32 	%r220, [%rd6];
	xor.b32  	%r365, %r365, %r220;
	ld.global.u32 	%r221, [%rd6+4];
	xor.b32  	%r364, %r364, %r221;
	ld.global.u32 	%r222, [%rd6+8];
	xor.b32  	%r363, %r363, %r222;
	ld.global.u32 	%r223, [%rd6+12];
	xor.b32  	%r362, %r362, %r223;
	ld.global.u32 	%r224, [%rd6+16];
	xor.b32  	%r361, %r361, %r224;
$L__BB0_8:
	and.b32  	%r226, %r216, 2;
	setp.eq.s32 	%p5, %r226, 0;
	@%p5 bra 	$L__BB0_10;
	ld.global.u32 	%r227, [%rd6+20];
	xor.b32  	%r365, %r365, %r227;
	ld.global.u32 	%r228, [%rd6+24];
	xor.b32  	%r364, %r364, %r228;
	ld.global.u32 	%r229, [%rd6+28];
	xor.b32  	%r363, %r363, %r229;
	ld.global.u32 	%r230, [%rd6+32];
	xor.b32  	%r362, %r362, %r230;
	ld.global.u32 	%r231, [%rd6+36];
	xor.b32  	%r361, %r361, %r231;
$L__BB0_10:
	and.b32  	%r233, %r216, 4;
	setp.eq.s32 	%p6, %r233, 0;
	@%p6 bra 	$L__BB0_12;
	ld.global.u32 	%r234, [%rd6+40];
	xor.b32  	%r365, %r365, %r234;
	ld.global.u32 	%r235, [%rd6+44];
	xor.b32  	%r364, %r364, %r235;
	ld.global.u32 	%r236, [%rd6+48];
	xor.b32  	%r363, %r363, %r236;
	ld.global.u32 	%r237, [%rd6+52];
	xor.b32  	%r362, %r362, %r237;
	ld.global.u32 	%r238, [%rd6+56];
	xor.b32  	%r361, %r361, %r238;
$L__BB0_12:
	and.b32  	%r240, %r216, 8;
	setp.eq.s32 	%p7, %r240, 0;
	@%p7 bra 	$L__BB0_14;
	ld.global.u32 	%r241, [%rd6+60];
	xor.b32  	%r365, %r365, %r241;
	ld.global.u32 	%r242, [%rd6+64];
	xor.b32  	%r364, %r364, %r242;
	ld.global.u32 	%r243, [%rd6+68];
	xor.b32  	%r363, %r363, %r243;
	ld.global.u32 	%r244, [%rd6+72];
	xor.b32  	%r362, %r362, %r244;
	ld.global.u32 	%r245, [%rd6+76];
	xor.b32  	%r361, %r361, %r245;
$L__BB0_14:
	and.b32  	%r247, %r216, 16;
	setp.eq.s32 	%p8, %r247, 0;
	@%p8 bra 	$L__BB0_16;
	ld.global.u32 	%r248, [%rd6+80];
	xor.b32  	%r365, %r365, %r248;
	ld.global.u32 	%r249, [%rd6+84];
	xor.b32  	%r364, %r364, %r249;
	ld.global.u32 	%r250, [%rd6+88];
	xor.b32  	%r363, %r363, %r250;
	ld.global.u32 	%r251, [%rd6+92];
	xor.b32  	%r362, %r362, %r251;
	ld.global.u32 	%r252, [%rd6+96];
	xor.b32  	%r361, %r361, %r252;
$L__BB0_16:
	and.b32  	%r254, %r216, 32;
	setp.eq.s32 	%p9, %r254, 0;
	@%p9 bra 	$L__BB0_18;
	ld.global.u32 	%r255, [%rd6+100];
	xor.b32  	%r365, %r365, %r255;
	ld.global.u32 	%r256, [%rd6+104];
	xor.b32  	%r364, %r364, %r256;
	ld.global.u32 	%r257, [%rd6+108];
	xor.b32  	%r363, %r363, %r257;
	ld.global.u32 	%r258, [%rd6+112];
	xor.b32  	%r362, %r362, %r258;
	ld.global.u32 	%r259, [%rd6+116];
	xor.b32  	%r361, %r361, %r259;
$L__BB0_18:
	and.b32  	%r261, %r216, 64;
	setp.eq.s32 	%p10, %r261, 0;
	@%p10 bra 	$L__BB0_20;
	ld.global.u32 	%r262, [%rd6+120];
	xor.b32  	%r365, %r365, %r262;
	ld.global.u32 	%r263, [%rd6+124];
	xor.b32  	%r364, %r364, %r263;
	ld.global.u32 	%r264, [%rd6+128];
	xor.b32  	%r363, %r363, %r264;
	ld.global.u32 	%r265, [%rd6+132];
	xor.b32  	%r362, %r362, %r265;
	ld.global.u32 	%r266, [%rd6+136];
	xor.b32  	%r361, %r361, %r266;
$L__BB0_20:
	and.b32  	%r268, %r216, 128;
	setp.eq.s32 	%p11, %r268, 0;
	@%p11 bra 	$L__BB0_22;
	ld.global.u32 	%r269, [%rd6+140];
	xor.b32  	%r365, %r365, %r269;
	ld.global.u32 	%r270, [%rd6+144];
	xor.b32  	%r364, %r364, %r270;
	ld.global.u32 	%r271, [%rd6+148];
	xor.b32  	%r363, %r363, %r271;
	ld.global.u32 	%r272, [%rd6+152];
	xor.b32  	%r362, %r362, %r272;
	ld.global.u32 	%r273, [%rd6+156];
	xor.b32  	%r361, %r361, %r273;
$L__BB0_22:
	and.b32  	%r275, %r216, 256;
	setp.eq.s32 	%p12, %r275, 0;
	@%p12 bra 	$L__BB0_24;
	ld.global.u32 	%r276, [%rd6+160];
	xor.b32  	%r365, %r365, %r276;
	ld.global.u32 	%r277, [%rd6+164];
	xor.b32  	%r364, %r364, %r277;
	ld.global.u32 	%r278, [%rd6+168];
	xor.b32  	%r363, %r363, %r278;
	ld.global.u32 	%r279, [%rd6+172];
	xor.b32  	%r362, %r362, %r279;
	ld.global.u32 	%r280, [%rd6+176];
	xor.b32  	%r361, %r361, %r280;
$L__BB0_24:
	and.b32  	%r282, %r216, 512;
	setp.eq.s32 	%p13, %r282, 0;
	@%p13 bra 	$L__BB0_26;
	ld.global.u32 	%r283, [%rd6+180];
	xor.b32  	%r365, %r365, %r283;
	ld.global.u32 	%r284, [%rd6+184];
	xor.b32  	%r364, %r364, %r284;
	ld.global.u32 	%r285, [%rd6+188];
	xor.b32  	%r363, %r363, %r285;
	ld.global.u32 	%r286, [%rd6+192];
	xor.b32  	%r362, %r362, %r286;
	ld.global.u32 	%r287, [%rd6+196];
	xor.b32  	%r361, %r361, %r287;
$L__BB0_26:
	and.b32  	%r289, %r216, 1024;
	setp.eq.s32 	%p14, %r289, 0;
	@%p14 bra 	$L__BB0_28;
	ld.global.u32 	%r290, [%rd6+200];
	xor.b32  	%r365, %r365, %r290;
	ld.global.u32 	%r291, [%rd6+204];
	xor.b32  	%r364, %r364, %r291;
	ld.global.u32 	%r292, [%rd6+208];
	xor.b32  	%r363, %r363, %r292;
	ld.global.u32 	%r293, [%rd6+212];
	xor.b32  	%r362, %r362, %r293;
	ld.global.u32 	%r294, [%rd6+216];
	xor.b32  	%r361, %r361, %r294;
$L__BB0_28:
	and.b32  	%r296, %r216, 2048;
	setp.eq.s32 	%p15, %r296, 0;
	@%p15 bra 	$L__BB0_30;
	ld.global.u32 	%r297, [%rd6+220];
	xor.b32  	%r365, %r365, %r297;
	ld.global.u32 	%r298, [%rd6+224];
	xor.b32  	%r364, %r364, %r298;
	ld.global.u32 	%r299, [%rd6+228];
	xor.b32  	%r363, %r363, %r299;
	ld.global.u32 	%r300, [%rd6+232];
	xor.b32  	%r362, %r362, %r300;
	ld.global.u32 	%r301, [%rd6+236];
	xor.b32  	%r361, %r361, %r301;
$L__BB0_30:
	and.b32  	%r303, %r216, 4096;
	setp.eq.s32 	%p16, %r303, 0;
	@%p16 bra 	$L__BB0_32;
	ld.global.u32 	%r304, [%rd6+240];
	xor.b32  	%r365, %r365, %r304;
	ld.global.u32 	%r305, [%rd6+244];
	xor.b32  	%r364, %r364, %r305;
	ld.global.u32 	%r306, [%rd6+248];
	xor.b32  	%r363, %r363, %r306;
	ld.global.u32 	%r307, [%rd6+252];
	xor.b32  	%r362, %r362, %r307;
	ld.global.u32 	%r308, [%rd6+256];
	xor.b32  	%r361, %r361, %r308;
$L__BB0_32:
	and.b32  	%r310, %r216, 8192;
	setp.eq.s32 	%p17, %r310, 0;
	@%p17 bra 	$L__BB0_34;
	ld.global.u32 	%r311, [%rd6+260];
	xor.b32  	%r365, %r365, %r311;
	ld.global.u32 	%r312, [%rd6+264];
	xor.b32  	%r364, %r364, %r312;
	ld.global.u32 	%r313, [%rd6+268];
	xor.b32  	%r363, %r363, %r313;
	ld.global.u32 	%r314, [%rd6+272];
	xor.b32  	%r362, %r362, %r314;
	ld.global.u32 	%r315, [%rd6+276];
	xor.b32  	%r361, %r361, %r315;
$L__BB0_34:
	and.b32  	%r317, %r216, 16384;
	setp.eq.s32 	%p18, %r317, 0;
	@%p18 bra 	$L__BB0_36;
	ld.global.u32 	%r318, [%rd6+280];
	xor.b32  	%r365, %r365, %r318;
	ld.global.u32 	%r319, [%rd6+284];
	xor.b32  	%r364, %r364, %r319;
	ld.global.u32 	%r320, [%rd6+288];
	xor.b32  	%r363, %r363, %r320;
	ld.global.u32 	%r321, [%rd6+292];
	xor.b32  	%r362, %r362, %r321;
	ld.global.u32 	%r322, [%rd6+296];
	xor.b32  	%r361, %r361, %r322;
$L__BB0_36:
	and.b32  	%r324, %r216, 32768;
	setp.eq.s32 	%p19, %r324, 0;
	@%p19 bra 	$L__BB0_38;
	ld.global.u32 	%r325, [%rd6+300];
	xor.b32  	%r365, %r365, %r325;
	ld.global.u32 	%r326, [%rd6+304];
	xor.b32  	%r364, %r364, %r326;
	ld.global.u32 	%r327, [%rd6+308];
	xor.b32  	%r363, %r363, %r327;
	ld.global.u32 	%r328, [%rd6+312];
	xor.b32  	%r362, %r362, %r328;
	ld.global.u32 	%r329, [%rd6+316];
	xor.b32  	%r361, %r361, %r329;
$L__BB0_38:
	add.s32 	%r360, %r360, 16;
	setp.ne.s32 	%p20, %r360, 32;
	@%p20 bra 	$L__BB0_6;
	mad.lo.s32 	%r330, %r354, -31, %r16;
	add.s32 	%r354, %r330, 1;
	setp.ne.s32 	%p21, %r354, 5;
	@%p21 bra 	$L__BB0_5;
	st.global.u32 	[%rd2+4], %r365;
	st.global.u32 	[%rd2+8], %r364;
	st.global.u32 	[%rd2+12], %r363;
	st.global.u32 	[%rd2+16], %r362;
	st.global.u32 	[%rd2+20], %r361;
	add.s32 	%r348, %r348, 1;
	setp.lt.u32 	%p22, %r348, %r7;
	@%p22 bra 	$L__BB0_4;
$L__BB0_41:
	shr.u64 	%rd7, %rd21, 2;
	add.s32 	%r347, %r347, 1;
	setp.gt.u64 	%p23, %rd21, 3;
	mov.u64 	%rd21, %rd7;
	@%p23 bra 	$L__BB0_2;
$L__BB0_42:
	cvta.to.global.u64 	%rd17, %rd8;
	mov.b32 	%r331, 0;
	st.global.v2.u32 	[%rd2+24], {%r331, %r331};
	st.global.u32 	[%rd2+32], %r331;
	mov.b64 	%rd18, 0;
	st.global.u64 	[%rd2+40], %rd18;
	shr.u32 	%r332, %r365, 2;
	xor.b32  	%r333, %r332, %r365;
	st.global.v2.u32 	[%rd2+8], {%r363, %r362};
	shl.b32 	%r334, %r361, 4;
	shl.b32 	%r335, %r333, 1;
	xor.b32  	%r336, %r335, %r334;
	xor.b32  	%r337, %r336, %r333;
	xor.b32  	%r338, %r337, %r361;
	st.global.v2.u32 	[%rd2+16], {%r361, %r338};
	mov.b32 	%r339, 832457172;
	st.global.v2.u32 	[%rd2], {%r339, %r364};
	add.s32 	%r340, %r338, 18900;
	and.b32  	%r341, %r340, 65535;
	shl.b64 	%rd19, %rd1, 2;
	add.s64 	%rd20, %rd17, %rd19;
	st.global.u32 	[%rd20], %r341;
	ret;

}
	// .globl	_Z6mutatePiP17curandStateXORWOW
.visible .entry _Z6mutatePiP17curandStateXORWOW(
	.param .u64 .ptr .align 1 _Z6mutatePiP17curandStateXORWOW_param_0,
	.param .u64 .ptr .align 1 _Z6mutatePiP17curandStateXORWOW_param_1
)
{
	.reg .pred 	%p<2>;
	.reg .b32 	%r<35>;
	.reg .b32 	%f<3>;
	.reg .b64 	%rd<9>;
	.reg .b64 	%fd<2>;

	ld.param.u64 	%rd2, [_Z6mutatePiP17curandStateXORWOW_param_0];
	ld.param.u64 	%rd3, [_Z6mutatePiP17curandStateXORWOW_param_1];
	cvta.to.global.u64 	%rd4, %rd3;
	mov.u32 	%r9, %tid.x;
	mov.u32 	%r10, %ctaid.x;
	mov.u32 	%r11, %ntid.x;
	mad.lo.s32 	%r1, %r10, %r11, %r9;
	mul.wide.s32 	%rd5, %r1, 48;
	add.s64 	%rd1, %rd4, %rd5;
	ld.global.v2.u32 	{%r2, %r12}, [%rd1];
	shr.u32 	%r13, %r12, 2;
	xor.b32  	%r14, %r13, %r12;
	ld.global.v2.u32 	{%r3, %r4}, [%rd1+8];
	ld.global.v2.u32 	{%r6, %r7}, [%rd1+16];
	st.global.v2.u32 	[%rd1+8], {%r4, %r6};
	shl.b32 	%r15, %r7, 4;
	shl.b32 	%r16, %r14, 1;
	xor.b32  	%r17, %r16, %r15;
	xor.b32  	%r18, %r17, %r14;
	xor.b32  	%r8, %r18, %r7;
	st.global.v2.u32 	[%rd1+16], {%r7, %r8};
	add.s32 	%r19, %r2, 362437;
	st.global.v2.u32 	[%rd1], {%r19, %r3};
	add.s32 	%r20, %r8, %r19;
	cvt.rn.f32.u32 	%f1, %r20;
	fma.rn.f32 	%f2, %f1, 0f2F800000, 0f2F000000;
	cvt.f64.f32 	%fd1, %f2;
	setp.geu.f64 	%p1, %fd1, 0d3F847AE147AE147B;
	@%p1 bra 	$L__BB1_2;
	cvta.to.global.u64 	%rd6, %rd2;
	shr.u32 	%r21, %r3, 2;
	xor.b32  	%r22, %r21, %r3;
	st.global.v2.u32 	[%rd1+8], {%r6, %r7};
	shl.b32 	%r23, %r8, 4;
	shl.b32 	%r24, %r22, 1;
	xor.b32  	%r25, %r24, %r23;
	xor.b32  	%r26, %r25, %r22;
	xor.b32  	%r27, %r26, %r8;
	st.global.v2.u32 	[%rd1+16], {%r8, %r27};
	add.s32 	%r28, %r2, 724874;
	st.global.v2.u32 	[%rd1], {%r28, %r4};
	add.s32 	%r29, %r27, %r28;
	and.b32  	%r30, %r29, 15;
	mov.b32 	%r31, 1;
	shl.b32 	%r32, %r31, %r30;
	mul.wide.s32 	%rd7, %r1, 4;
	add.s64 	%rd8, %rd6, %rd7;
	ld.global.u32 	%r33, [%rd8];
	xor.b32  	%r34, %r32, %r33;
	st.global.u32 	[%rd8], %r34;
$L__BB1_2:
	ret;

}
	// .globl	_Z9crossoverPiP17curandStateXORWOW
.visible .entry _Z9crossoverPiP17curandStateXORWOW(
	.param .u64 .ptr .align 1 _Z9crossoverPiP17curandStateXORWOW_param_0,
	.param .u64 .ptr .align 1 _Z9crossoverPiP17curandStateXORWOW_param_1
)
{
	.reg .pred 	%p<2>;
	.reg .b32 	%r<30>;
	.reg .b64 	%rd<9>;

	ld.param.u64 	%rd1, [_Z9crossoverPiP17curandStateXORWOW_param_0];
	ld.param.u64 	%rd2, [_Z9crossoverPiP17curandStateXORWOW_param_1];
	mov.u32 	%r1, %tid.x;
	setp.gt.u32 	%p1, %r1, 511;
	@%p1 bra 	$L__BB2_2;
	cvta.to.global.u64 	%rd3, %rd2;
	cvta.to.global.u64 	%rd4, %rd1;
	shl.b32 	%r2, %r1, 1;
	mul.wide.u32 	%rd5, %r2, 48;
	add.s64 	%rd6, %rd3, %rd5;
	ld.global.v2.u32 	{%r3, %r4}, [%rd6];
	shr.u32 	%r5, %r4, 2;
	xor.b32  	%r6, %r5, %r4;
	ld.global.v2.u32 	{%r7, %r8}, [%rd6+8];
	ld.global.v2.u32 	{%r9, %r10}, [%rd6+16];
	st.global.v2.u32 	[%rd6+8], {%r8, %r9};
	shl.b32 	%r11, %r10, 4;
	shl.b32 	%r12, %r6, 1;
	xor.b32  	%r13, %r12, %r11;
	xor.b32  	%r14, %r13, %r6;
	xor.b32  	%r15, %r14, %r10;
	st.global.v2.u32 	[%rd6+16], {%r10, %r15};
	add.s32 	%r16, %r3, 362437;
	st.global.v2.u32 	[%rd6], {%r16, %r7};
	add.s32 	%r17, %r15, %r16;
	and.b32  	%r18, %r17, 15;
	mov.b32 	%r19, -1;
	shl.b32 	%r20, %r19, %r18;
	not.b32 	%r21, %r20;
	mul.wide.u32 	%rd7, %r2, 4;
	add.s64 	%rd8, %rd4, %rd7;
	ld.global.u32 	%r22, [%rd8];
	and.b32  	%r23, %r22, %r21;
	ld.global.u32 	%r24, [%rd8+4];
	and.b32  	%r25, %r20, %r24;
	or.b32  	%r26, %r23, %r25;
	and.b32  	%r27, %r24, %r21;
	and.b32  	%r28, %r22, %r20;
	or.b32  	%r29, %r27, %r28;
	st.global.u32 	[%rd8+4], %r29;
	st.global.u32 	[%rd8], %r26;
$L__BB2_2:
	ret;

}


// ===== COMPILED SASS (sm_100) =====

	.target	sm_100

	.elftype	@"ET_EXEC"


//--------------------- .note.nv.tkinfo           --------------------------
	.section	.note.nv.tkinfo,"",@"SHT_NOTE"
	.sectionflags	@"SHF_NOTE_NV_TKINFO"
	.tkinfo
        /*0018*/ 	.word	0x00000002
        /*0030*/ 	.string	""
        /*0030*/ 	.string	"ptxas"
        /*0030*/ 	.string	"Cuda compilation tools, release 13.0, V13.0.88"
        /*0030*/ 	.string	"Build cuda_13.0.r13.0/compiler.36424714_0"
        /*0030*/ 	.string	"-arch sm_100 -m 64 "



//--------------------- .note.nv.cuinfo           --------------------------
	.section	.note.nv.cuinfo,"",@"SHT_NOTE"
	.sectionflags	@"SHF_NOTE_NV_CUINFO"
        /*0018*/ 	.short	0x0002
        /*001a*/ 	.short	0x0064
        /*001c*/ 	.short	0x0082
	.zero		2


//--------------------- .nv.info                  --------------------------
	.section	.nv.info,"",@"SHT_CUDA_INFO"
	.align	4


	//----- nvinfo : EIATTR_REGCOUNT
	.align		4
        /*0000*/ 	.byte	0x04, 0x2f
        /*0002*/ 	.short	(.L_10 - .L_9)
	.align		4
.L_9:
        /*0004*/ 	.word	index@(_Z14initPopulationPiP17curandStateXORWOW)
        /*0008*/ 	.word	0x00000020


	//----- nvinfo : EIATTR_FRAME_SIZE
	.align		4
.L_10:
        /*000c*/ 	.byte	0x04, 0x11
        /*000e*/ 	.short	(.L_12 - .L_11)
	.align		4
.L_11:
        /*0010*/ 	.word	index@(_Z14initPopulationPiP17curandStateXORWOW)
        /*0014*/ 	.word	0x00000000


	//----- nvinfo : EIATTR_REGCOUNT
	.align		4
.L_12:
        /*0018*/ 	.byte	0x04, 0x2f
        /*001a*/ 	.short	(.L_14 - .L_13)
	.align		4
.L_13:
        /*001c*/ 	.word	index@(_Z6mutatePiP17curandStateXORWOW)
        /*0020*/ 	.word	0x00000014


	//----- nvinfo : EIATTR_FRAME_SIZE
	.align		4
.L_14:
        /*0024*/ 	.byte	0x04, 0x11
        /*0026*/ 	.short	(.L_16 - .L_15)
	.align		4
.L_15:
        /*0028*/ 	.word	index@(_Z6mutatePiP17curandStateXORWOW)
        /*002c*/ 	.word	0x00000000


	//----- nvinfo : EIATTR_REGCOUNT
	.align		4
.L_16:
        /*0030*/ 	.byte	0x04, 0x2f
        /*0032*/ 	.short	(.L_18 - .L_17)
	.align		4
.L_17:
        /*0034*/ 	.word	index@(_Z9crossoverPiP17curandStateXORWOW)
        /*0038*/ 	.word	0x00000014


	//----- nvinfo : EIATTR_FRAME_SIZE
	.align		4
.L_18:
        /*003c*/ 	.byte	0x04, 0x11
        /*003e*/ 	.short	(.L_20 - .L_19)
	.align		4
.L_19:
        /*0040*/ 	.word	index@(_Z9crossoverPiP17curandStateXORWOW)
        /*0044*/ 	.word	0x00000000


	//----- nvinfo : EIATTR_MIN_STACK_SIZE
	.align		4
.L_20:
        /*0048*/ 	.byte	0x04, 0x12
        /*004a*/ 	.short	(.L_22 - .L_21)
	.align		4
.L_21:
        /*004c*/ 	.word	index@(_Z9crossoverPiP17curandStateXORWOW)
        /*0050*/ 	.word	0x00000000


	//----- nvinfo : EIATTR_MIN_STACK_SIZE
	.align		4
.L_22:
        /*0054*/ 	.byte	0x04, 0x12
        /*0056*/ 	.short	(.L_24 - .L_23)
	.align		4
.L_23:
        /*0058*/ 	.word	index@(_Z6mutatePiP17curandStateXORWOW)
        /*005c*/ 	.word	0x00000000


	//----- nvinfo : EIATTR_MIN_STACK_SIZE
	.align		4
.L_24:
        /*0060*/ 	.byte	0x04, 0x12
        /*0062*/ 	.short	(.L_26 - .L_25)
	.align		4
.L_25:
        /*0064*/ 	.word	index@(_Z14initPopulationPiP17curandStateXORWOW)
        /*0068*/ 	.word	0x00000000
.L_26:


//--------------------- .nv.compat                --------------------------
	.section	.nv.compat,"",@"SHT_CUDA_COMPAT_INFO"
	.align	4
        /*0000*/ 	.byte	0x02, 0x09, 0x00, 0x00, 0x02, 0x02, 0x01, 0x00, 0x02, 0x05, 0x05, 0x00, 0x03, 0x07, 0x01, 0x01
        /*0010*/ 	.byte	0x02, 0x03, 0x00, 0x00, 0x02, 0x06, 0x01, 0x00, 0x04, 0x0b, 0x08, 0x00, 0x01, 0x00, 0x00, 0x00
        /*0020*/ 	.byte	0x00, 0x00, 0x00, 0x00


//--------------------- .nv.info._Z9crossoverPiP17curandStateXORWOW --------------------------
	.section	.nv.info._Z9crossoverPiP17curandStateXORWOW,"",@"SHT_CUDA_INFO"
	.sectionflags	@""
	.align	4


	//----- nvinfo : EIATTR_CUDA_API_VERSION
	.align		4
        /*0000*/ 	.byte	0x04, 0x37
        /*0002*/ 	.short	(.L_28 - .L_27)
.L_27:
        /*0004*/ 	.word	0x00000082


	//----- nvinfo : EIATTR_KPARAM_INFO
	.align		4
.L_28:
        /*0008*/ 	.byte	0x04, 0x17
        /*000a*/ 	.short	(.L_30 - .L_29)
.L_29:
        /*000c*/ 	.word	0x00000000
        /*0010*/ 	.short	0x0001
        /*0012*/ 	.short	0x0008
        /*0014*/ 	.byte	0x00, 0xf5, 0x21, 0x00


	//----- nvinfo : EIATTR_KPARAM_INFO
	.align		4
.L_30:
        /*0018*/ 	.byte	0x04, 0x17
        /*001a*/ 	.short	(.L_32 - .L_31)
.L_31:
        /*001c*/ 	.word	0x00000000
        /*0020*/ 	.short	0x0000
        /*0022*/ 	.short	0x0000
        /*0024*/ 	.byte	0x00, 0xf5, 0x21, 0x00


	//----- nvinfo : EIATTR_SPARSE_MMA_MASK
	.align		4
.L_32:
        /*0028*/ 	.byte	0x03, 0x50
        /*002a*/ 	.short	0x0000


	//----- nvinfo : EIATTR_MAXREG_COUNT
	.align		4
        /*002c*/ 	.byte	0x03, 0x1b
        /*002e*/ 	.short	0x00ff


	//----- nvinfo : EIATTR_MERCURY_ISA_VERSION
	.align		4
        /*0030*/ 	.byte	0x03, 0x5f
        /*0032*/ 	.short	0x0101


	//----- nvinfo : EIATTR_VRC_CTA_INIT_COUNT
	.align		4
        /*0034*/ 	.byte	0x02, 0x4a
	.zero		1
	.zero		1


	//----- nvinfo : EIATTR_EXIT_INSTR_OFFSETS
	.align		4
        /*0038*/ 	.byte	0x04, 0x1c
        /*003a*/ 	.short	(.L_34 - .L_33)


	//   ....[0]....
.L_33:
        /*003c*/ 	.word	0x00000030


	//   ....[1]....
        /*0040*/ 	.word	0x00000250


	//----- nvinfo : EIATTR_CBANK_PARAM_SIZE
	.align		4
.L_34:
        /*0044*/ 	.byte	0x03, 0x19
        /*0046*/ 	.short	0x0010


	//----- nvinfo : EIATTR_PARAM_CBANK
	.align		4
        /*0048*/ 	.byte	0x04, 0x0a
        /*004a*/ 	.short	(.L_36 - .L_35)
	.align		4
.L_35:
        /*004c*/ 	.word	index@(.nv.constant0._Z9crossoverPiP17curandStateXORWOW)
        /*0050*/ 	.short	0x0380
        /*0052*/ 	.short	0x0010


	//----- nvinfo : EIATTR_SW_WAR
	.align		4
.L_36:
        /*0054*/ 	.byte	0x04, 0x36
        /*0056*/ 	.short	(.L_38 - .L_37)
.L_37:
        /*0058*/ 	.word	0x00000008
.L_38:


//--------------------- .nv.info._Z6mutatePiP17curandStateXORWOW --------------------------
	.section	.nv.info._Z6mutatePiP17curandStateXORWOW,"",@"SHT_CUDA_INFO"
	.sectionflags	@""
	.align	4


	//----- nvinfo : EIATTR_CUDA_API_VERSION
	.align		4
        /*0000*/ 	.byte	0x04, 0x37
        /*0002*/ 	.short	(.L_40 - .L_39)
.L_39:
        /*0004*/ 	.word	0x00000082


	//----- nvinfo : EIATTR_KPARAM_INFO
	.align		4
.L_40:
        /*0008*/ 	.byte	0x04, 0x17
        /*000a*/ 	.short	(.L_42 - .L_41)
.L_41:
        /*000c*/ 	.word	0x00000000
        /*0010*/ 	.short	0x0001
        /*0012*/ 	.short	0x0008
        /*0014*/ 	.byte	0x00, 0xf5, 0x21, 0x00


	//----- nvinfo : EIATTR_KPARAM_INFO
	.align		4
.L_42:
        /*0018*/ 	.byte	0x04, 0x17
        /*001a*/ 	.short	(.L_44 - .L_43)
.L_43:
        /*001c*/ 	.word	0x00000000
        /*0020*/ 	.short	0x0000
        /*0022*/ 	.short	0x0000
        /*0024*/ 	.byte	0x00, 0xf5, 0x21, 0x00


	//----- nvinfo : EIATTR_SPARSE_MMA_MASK
	.align		4
.L_44:
        /*0028*/ 	.byte	0x03, 0x50
        /*002a*/ 	.short	0x0000


	//----- nvinfo : EIATTR_MAXREG_COUNT
	.align		4
        /*002c*/ 	.byte	0x03, 0x1b
        /*002e*/ 	.short	0x00ff


	//----- nvinfo : EIATTR_MERCURY_ISA_VERSION
	.align		4
        /*0030*/ 	.byte	0x03, 0x5f
        /*0032*/ 	.short	0x0101


	//----- nvinfo : EIATTR_VRC_CTA_INIT_COUNT
	.align		4
        /*0034*/ 	.byte	0x02, 0x4a
	.zero		1
	.zero		1


	//----- nvinfo : EIATTR_EXIT_INSTR_OFFSETS
	.align		4
        /*0038*/ 	.byte	0x04, 0x1c
        /*003a*/ 	.short	(.L_46 - .L_45)


	//   ....[0]....
.L_45:
        /*003c*/ 	.word	0x00000210


	//   ....[1]....
        /*0040*/ 	.word	0x00000370


	//----- nvinfo : EIATTR_CBANK_PARAM_SIZE
	.align		4
.L_46:
        /*0044*/ 	.byte	0x03, 0x19
        /*0046*/ 	.short	0x0010


	//----- nvinfo : EIATTR_PARAM_CBANK
	.align		4
        /*0048*/ 	.byte	0x04, 0x0a
        /*004a*/ 	.short	(.L_48 - .L_47)
	.align		4
.L_47:
        /*004c*/ 	.word	index@(.nv.constant0._Z6mutatePiP17curandStateXORWOW)
        /*0050*/ 	.short	0x0380
        /*0052*/ 	.short	0x0010


	//----- nvinfo : EIATTR_SW_WAR
	.align		4
.L_48:
        /*0054*/ 	.byte	0x04, 0x36
        /*0056*/ 	.short	(.L_50 - .L_49)
.L_49:
        /*0058*/ 	.word	0x00000008
.L_50:


//--------------------- .nv.info._Z14initPopulationPiP17curandStateXORWOW --------------------------
	.section	.nv.info._Z14initPopulationPiP17curandStateXORWOW,"",@"SHT_CUDA_INFO"
	.sectionflags	@""
	.align	4


	//----- nvinfo : EIATTR_CUDA_API_VERSION
	.align		4
        /*0000*/ 	.byte	0x04, 0x37
        /*0002*/ 	.short	(.L_52 - .L_51)
.L_51:
        /*0004*/ 	.word	0x00000082


	//----- nvinfo : EIATTR_KPARAM_INFO
	.align		4
.L_52:
        /*0008*/ 	.byte	0x04, 0x17
        /*000a*/ 	.short	(.L_54 - .L_53)
.L_53:
        /*000c*/ 	.word	0x00000000
        /*0010*/ 	.short	0x0001
        /*0012*/ 	.short	0x0008
        /*0014*/ 	.byte	0x00, 0xf5, 0x21, 0x00


	//----- nvinfo : EIATTR_KPARAM_INFO
	.align		4
.L_54:
        /*0018*/ 	.byte	0x04, 0x17
        /*001a*/ 	.short	(.L_56 - .L_55)
.L_55:
        /*001c*/ 	.word	0x00000000
        /*0020*/ 	.short	0x0000
        /*0022*/ 	.short	0x0000
        /*0024*/ 	.byte	0x00, 0xf5, 0x21, 0x00


	//----- nvinfo : EIATTR_SPARSE_MMA_MASK
	.align		4
.L_56:
        /*0028*/ 	.byte	0x03, 0x50
        /*002a*/ 	.short	0x0000


	//----- nvinfo : EIATTR_MAXREG_COUNT
	.align		4
        /*002c*/ 	.byte	0x03, 0x1b
        /*002e*/ 	.short	0x00ff


	//----- nvinfo : EIATTR_MERCURY_ISA_VERSION
	.align		4
        /*0030*/ 	.byte	0x03, 0x5f
        /*0032*/ 	.short	0x0101


	//----- nvinfo : EIATTR_VRC_CTA_INIT_COUNT
	.align		4
        /*0034*/ 	.byte	0x02, 0x4a
	.zero		1
	.zero		1


	//----- nvinfo : EIATTR_EXIT_INSTR_OFFSETS
	.align		4
        /*0038*/ 	.byte	0x04, 0x1c
        /*003a*/ 	.short	(.L_58 - .L_57)


	//   ....[0]....
.L_57:
        /*003c*/ 	.word	0x000010d0


	//----- nvinfo : EIATTR_CRS_STACK_SIZE
	.align		4
.L_58:
        /*0040*/ 	.byte	0x04, 0x1e
        /*0042*/ 	.short	(.L_60 - .L_59)
.L_59:
        /*0044*/ 	.word	0x00000000


	//----- nvinfo : EIATTR_CBANK_PARAM_SIZE
	.align		4
.L_60:
        /*0048*/ 	.byte	0x03, 0x19
        /*004a*/ 	.short	0x0010


	//----- nvinfo : EIATTR_PARAM_CBANK
	.align		4
        /*004c*/ 	.byte	0x04, 0x0a
        /*004e*/ 	.short	(.L_62 - .L_61)
	.align		4
.L_61:
        /*0050*/ 	.word	index@(.nv.constant0._Z14initPopulationPiP17curandStateXORWOW)
        /*0054*/ 	.short	0x0380
        /*0056*/ 	.short	0x0010


	//----- nvinfo : EIATTR_SW_WAR
	.align		4
.L_62:
        /*0058*/ 	.byte	0x04, 0x36
        /*005a*/ 	.short	(.L_64 - .L_63)
.L_63:
        /*005c*/ 	.word	0x00000008
.L_64:


//--------------------- .nv.callgraph             --------------------------
	.section	.nv.callgraph,"",@"SHT_CUDA_CALLGRAPH"
	.align	4
	.sectionentsize	8
	.align		4
        /*0000*/ 	.word	0x00000000
	.align		4
        /*0004*/ 	.word	0xffffffff
	.align		4
        /*0008*/ 	.word	0x00000000
	.align		4
        /*000c*/ 	.word	0xfffffffe
	.align		4
        /*0010*/ 	.word	0x00000000
	.align		4
        /*0014*/ 	.word	0xfffffffd
	.align		4
        /*0018*/ 	.word	0x00000000
	.align		4
        /*001c*/ 	.word	0xfffffffc


//--------------------- .nv.constant4             --------------------------
	.section	.nv.constant4,"a",@progbits
	.align	8
	.align		8
.nv.constant4:
        /*0000*/ 	.dword	precalc_xorwow_matrix
	.align		8
        /*0008*/ 	.dword	precalc_xorwow_offset_matrix
	.align		8
        /*0010*/ 	.dword	mrg32k3aM1
	.align		8
        /*0018*/ 	.dword	mrg32k3aM2
	.align		8
        /*0020*/ 	.dword	mrg32k3aM1SubSeq
	.align		8
        /*0028*/ 	.dword	mrg32k3aM2SubSeq
	.align		8
        /*0030*/ 	.dword	mrg32k3aM1Seq
	.align		8
        /*0038*/ 	.dword	mrg32k3aM2Seq


//--------------------- .nv.constant3             --------------------------
	.section	.nv.constant3,"a",@progbits
	.align	8
.nv.constant3:
	.type		__cr_lgamma_table,@object
	.size		__cr_lgamma_table,(.L_8 - __cr_lgamma_table)
__cr_lgamma_table:
        /*0000*/ 	.byte	0x00, 0x00, 0x00, 0x00, 0x00, 0x00, 0x00, 0x00, 0x00, 0x00, 0x00, 0x00, 0x00, 0x00, 0x00, 0x00
        /*0010*/ 	.byte	0xef, 0x39, 0xfa, 0xfe, 0x42, 0x2e, 0xe6, 0x3f, 0x02, 0x20, 0x2a, 0xfa, 0x0b, 0xab, 0xfc, 0x3f
        /*0020*/ 	.byte	0xf9, 0x2c, 0x92, 0x7c, 0xa7, 0x6c, 0x09, 0x40, 0xc9, 0x79, 0x44, 0x3c, 0x64, 0x26, 0x13, 0x40
        /*0030*/ 	.byte	0xca, 0x01, 0xcf, 0x3a, 0x27, 0x51, 0x1a, 0x40, 0x30, 0xcc, 0x2d, 0xf3, 0xe1, 0x0c, 0x21, 0x40
        /*0040*/ 	.byte	0x0d, 0xb7, 0xfc, 0x82, 0x8e, 0x35, 0x25, 0x40
.L_8:


//--------------------- .text._Z9crossoverPiP17curandStateXORWOW --------------------------
	.section	.text._Z9crossoverPiP17curandStateXORWOW,"ax",@progbits
	.align	128
        .global         _Z9crossoverPiP17curandStateXORWOW
        .type           _Z9crossoverPiP17curandStateXORWOW,@function
        .size           _Z9crossoverPiP17curandStateXORWOW,(.L_x_11 - _Z9crossoverPiP17curandStateXORWOW)
        .other          _Z9crossoverPiP17curandStateXORWOW,@"STO_CUDA_ENTRY STV_DEFAULT"
_Z9crossoverPiP17curandStateXORWOW:
.text._Z9crossoverPiP17curandStateXORWOW:
[----:B------:R-:W-:Y:S01]  /*0000*/  LDC R1, c[0x0][0x37c] ;  /* 0x0000df00ff017b82 */ /* 0x000fe20000000800 */
[----:B------:R-:W0:Y:S02]  /*0010*/  S2R R7, SR_TID.X ;  /* 0x0000000000077919 */ /* 0x000e240000002100 */
[----:B0-----:R-:W-:-:S13]  /*0020*/  ISETP.GT.U32.AND P0, PT, R7, 0x1ff, PT ;  /* 0x000001ff0700780c */ /* 0x001fda0003f04070 */
[----:B------:R-:W-:Y:S05]  /*0030*/  @P0 EXIT ;  /* 0x000000000000094d */ /* 0x000fea0003800000 */
[----:B------:R-:W0:Y:S01]  /*0040*/  LDC.64 R2, c[0x0][0x388] ;  /* 0x0000e200ff027b82 */ /* 0x000e220000000a00 */
[----:B------:R-:W1:Y:S01]  /*0050*/  LDCU.64 UR4, c[0x0][0x358] ;  /* 0x00006b00ff0477ac */ /* 0x000e620008000a00 */
[----:B------:R-:W-:-:S06]  /*0060*/  IMAD.SHL.U32 R7, R7, 0x2, RZ ;  /* 0x0000000207077824 */ /* 0x000fcc00078e00ff */
[----:B------:R-:W2:Y:S01]  /*0070*/  LDC.64 R4, c[0x0][0x380] ;  /* 0x0000e000ff047b82 */ /* 0x000ea20000000a00 */
[----:B0-----:R-:W-:-:S05]  /*0080*/  IMAD.WIDE.U32 R2, R7, 0x30, R2 ;  /* 0x0000003007027825 */ /* 0x001fca00078e0002 */
[----:B-1----:R-:W3:Y:S04]  /*0090*/  LDG.E.64 R8, desc[UR4][R2.64] ;  /* 0x0000000402087981 */ /* 0x002ee8000c1e1b00 */
[----:B------:R-:W4:Y:S04]  /*00a0*/  LDG.E.64 R12, desc[UR4][R2.64+0x10] ;  /* 0x00001004020c7981 */ /* 0x000f28000c1e1b00 */
[----:B------:R-:W5:Y:S01]  /*00b0*/  LDG.E.64 R10, desc[UR4][R2.64+0x8] ;  /* 0x00000804020a7981 */ /* 0x000f62000c1e1b00 */
[----:B--2---:R-:W-:Y:S01]  /*00c0*/  IMAD.WIDE.U32 R4, R7, 0x4, R4 ;  /* 0x0000000407047825 */ /* 0x004fe200078e0004 */
[----:B---3--:R-:W-:-:S02]  /*00d0*/  SHF.R.U32.HI R0, RZ, 0x2, R9 ;  /* 0x00000002ff007819 */ /* 0x008fc40000011609 */
[----:B------:R-:W-:Y:S02]  /*00e0*/  IADD3 R8, PT, PT, R8, 0x587c5, RZ ;  /* 0x000587c508087810 */ /* 0x000fe40007ffe0ff */
[----:B------:R-:W-:Y:S01]  /*00f0*/  LOP3.LUT R0, R0, R9, RZ, 0x3c, !PT ;  /* 0x0000000900007212 */ /* 0x000fe200078e3cff */
[----:B----4-:R-:W-:Y:S02]  /*0100*/  IMAD.SHL.U32 R9, R13, 0x10, RZ ;  /* 0x000000100d097824 */ /* 0x010fe400078e00ff */
[----:B------:R-:W-:Y:S01]  /*0110*/  IMAD.MOV.U32 R15, RZ, RZ, R12 ;  /* 0x000000ffff0f7224 */ /* 0x000fe200078e000c */
[----:B-----5:R-:W-:Y:S01]  /*0120*/  MOV R14, R11 ;  /* 0x0000000b000e7202 */ /* 0x020fe20000000f00 */
[C---:B------:R-:W-:Y:S02]  /*0130*/  IMAD.SHL.U32 R6, R0.reuse, 0x2, RZ ;  /* 0x0000000200067824 */ /* 0x040fe400078e00ff */
[----:B------:R-:W-:Y:S02]  /*0140*/  IMAD.MOV.U32 R16, RZ, RZ, R13 ;  /* 0x000000ffff107224 */ /* 0x000fe400078e000d */
[----:B------:R-:W-:Y:S01]  /*0150*/  STG.E.64 desc[UR4][R2.64+0x8], R14 ;  /* 0x0000080e02007986 */ /* 0x000fe2000c101b04 */
[----:B------:R-:W-:Y:S01]  /*0160*/  LOP3.LUT R6, R0, R6, R9, 0x96, !PT ;  /* 0x0000000600067212 */ /* 0x000fe200078e9609 */
[----:B------:R-:W-:-:S03]  /*0170*/  IMAD.MOV.U32 R9, RZ, RZ, R10 ;  /* 0x000000ffff097224 */ /* 0x000fc600078e000a */
[----:B------:R-:W-:Y:S02]  /*0180*/  LOP3.LUT R17, R6, R13, RZ, 0x3c, !PT ;  /* 0x0000000d06117212 */ /* 0x000fe400078e3cff */
[----:B------:R-:W-:Y:S04]  /*0190*/  STG.E.64 desc[UR4][R2.64], R8 ;  /* 0x0000000802007986 */ /* 0x000fe8000c101b04 */
[----:B------:R-:W-:Y:S04]  /*01a0*/  STG.E.64 desc[UR4][R2.64+0x10], R16 ;  /* 0x0000101002007986 */ /* 0x000fe8000c101b04 */
[----:B------:R-:W2:Y:S04]  /*01b0*/  LDG.E R7, desc[UR4][R4.64] ;  /* 0x0000000404077981 */ /* 0x000ea8000c1e1900 */
[----:B------:R-:W2:Y:S01]  /*01c0*/  LDG.E R6, desc[UR4][R4.64+0x4] ;  /* 0x0000040404067981 */ /* 0x000ea2000c1e1900 */
[----:B------:R-:W-:Y:S01]  /*01d0*/  IMAD.IADD R0, R17, 0x1, R8 ;  /* 0x0000000111007824 */ /* 0x000fe200078e0208 */
[----:B------:R-:W-:-:S04]  /*01e0*/  MOV R11, 0xffffffff ;  /* 0xffffffff000b7802 */ /* 0x000fc80000000f00 */
[----:B------:R-:W-:-:S04]  /*01f0*/  LOP3.LUT R0, R0, 0xf, RZ, 0xc0, !PT ;  /* 0x0000000f00007812 */ /* 0x000fc800078ec0ff */
[----:B------:R-:W-:-:S04]  /*0200*/  SHF.L.U32 R0, R11, R0, RZ ;  /* 0x000000000b007219 */ /* 0x000fc800000006ff */
[----:B--2---:R-:W-:Y:S02]  /*0210*/  LOP3.LUT R11, R7, R0, R6, 0xe2, !PT ;  /* 0x00000000070b7212 */ /* 0x004fe400078ee206 */
[----:B------:R-:W-:-:S03]  /*0220*/  LOP3.LUT R7, R0, R6, R7, 0xca, !PT ;  /* 0x0000000600077212 */ /* 0x000fc600078eca07 */
[----:B------:R-:W-:Y:S04]  /*0230*/  STG.E desc[UR4][R4.64+0x4], R11 ;  /* 0x0000040b04007986 */ /* 0x000fe8000c101904 */
[----:B------:R-:W-:Y:S01]  /*0240*/  STG.E desc[UR4][R4.64], R7 ;  /* 0x0000000704007986 */ /* 0x000fe2000c101904 */
[----:B------:R-:W-:Y:S05]  /*0250*/  EXIT ;  /* 0x000000000000794d */ /* 0x000fea0003800000 */
.L_x_0:
[----:B------:R-:W-:-:S00]  /*0260*/  BRA `(.L_x_0) ;  /* 0xfffffffc00fc7947 */ /* 0x000fc0000383ffff */
[----:B------:R-:W-:-:S00]  /*0270*/  NOP ;  /* 0x0000000000007918 */ /* 0x000fc00000000000 */
        /* <DEDUP_REMOVED lines=8> */
.L_x_11:


//--------------------- .text._Z6mutatePiP17curandStateXORWOW --------------------------
	.section	.text._Z6mutatePiP17curandStateXORWOW,"ax",@progbits
	.align	128
        .global         _Z6mutatePiP17curandStateXORWOW
        .type           _Z6mutatePiP17curandStateXORWOW,@function
        .size           _Z6mutatePiP17curandStateXORWOW,(.L_x_12 - _Z6mutatePiP17curandStateXORWOW)
        .other          _Z6mutatePiP17curandStateXORWOW,@"STO_CUDA_ENTRY STV_DEFAULT"
_Z6mutatePiP17curandStateXORWOW:
.text._Z6mutatePiP17curandStateXORWOW:
[----:B------:R-:W-:Y:S01]  /*0000*/  LDC R1, c[0x0][0x37c] ;  /* 0x0000df00ff017b82 */ /* 0x000fe20000000800 */
[----:B------:R-:W0:Y:S07]  /*0010*/  S2R R0, SR_TID.X ;  /* 0x0000000000007919 */ /* 0x000e2e0000002100 */
[----:B------:R-:W0:Y:S01]  /*0020*/  S2UR UR6, SR_CTAID.X ;  /* 0x00000000000679c3 */ /* 0x000e220000002500 */
[----:B------:R-:W1:Y:S07]  /*0030*/  LDCU.64 UR4, c[0x0][0x358] ;  /* 0x00006b00ff0477ac */ /* 0x000e6e0008000a00 */
[----:B------:R-:W0:Y:S08]  /*0040*/  LDC R5, c[0x0][0x360] ;  /* 0x0000d800ff057b82 */ /* 0x000e300000000800 */
[----:B------:R-:W2:Y:S01]  /*0050*/  LDC.64 R2, c[0x0][0x388] ;  /* 0x0000e200ff027b82 */ /* 0x000ea20000000a00 */
[----:B0-----:R-:W-:-:S04]  /*0060*/  IMAD R0, R5, UR6, R0 ;  /* 0x0000000605007c24 */ /* 0x001fc8000f8e0200 */
[----:B--2---:R-:W-:-:S05]  /*0070*/  IMAD.WIDE R2, R0, 0x30, R2 ;  /* 0x0000003000027825 */ /* 0x004fca00078e0202 */
[----:B-1----:R-:W2:Y:S04]  /*0080*/  LDG.E.64 R6, desc[UR4][R2.64] ;  /* 0x0000000402067981 */ /* 0x002ea8000c1e1b00 */
[----:B------:R-:W3:Y:S04]  /*0090*/  LDG.E.64 R4, desc[UR4][R2.64+0x10] ;  /* 0x0000100402047981 */ /* 0x000ee8000c1e1b00 */
[----:B------:R-:W4:Y:S01]  /*00a0*/  LDG.E.64 R8, desc[UR4][R2.64+0x8] ;  /* 0x0000080402087981 */ /* 0x000f22000c1e1b00 */
[----:B------:R-:W-:Y:S01]  /*00b0*/  UMOV UR6, 0x47ae147b ;  /* 0x47ae147b00067882 */ /* 0x000fe20000000000 */
[----:B------:R-:W-:Y:S01]  /*00c0*/  UMOV UR7, 0x3f847ae1 ;  /* 0x3f847ae100077882 */ /* 0x000fe20000000000 */
[----:B--2---:R-:W-:Y:S01]  /*00d0*/  SHF.R.U32.HI R10, RZ, 0x2, R7 ;  /* 0x00000002ff0a7819 */ /* 0x004fe20000011607 */
[----:B------:R-:W-:-:S03]  /*00e0*/  VIADD R14, R6, 0x587c5 ;  /* 0x000587c5060e7836 */ /* 0x000fc60000000000 */
[----:B------:R-:W-:Y:S01]  /*00f0*/  LOP3.LUT R10, R10, R7, RZ, 0x3c, !PT ;  /* 0x000000070a0a7212 */ /* 0x000fe200078e3cff */
[----:B---3--:R-:W-:Y:S02]  /*0100*/  IMAD.SHL.U32 R7, R5, 0x10, RZ ;  /* 0x0000001005077824 */ /* 0x008fe400078e00ff */
[----:B----4-:R-:W-:Y:S02]  /*0110*/  IMAD.MOV.U32 R15, RZ, RZ, R8 ;  /* 0x000000ffff0f7224 */ /* 0x010fe400078e0008 */
[----:B------:R-:W-:-:S03]  /*0120*/  IMAD.SHL.U32 R11, R10, 0x2, RZ ;  /* 0x000000020a0b7824 */ /* 0x000fc600078e00ff */
[----:B------:R0:W-:Y:S02]  /*0130*/  STG.E.64 desc[UR4][R2.64], R14 ;  /* 0x0000000e02007986 */ /* 0x0001e4000c101b04 */
[----:B------:R-:W-:-:S04]  /*0140*/  LOP3.LUT R10, R10, R11, R7, 0x96, !PT ;  /* 0x0000000b0a0a7212 */ /* 0x000fc800078e9607 */
[----:B------:R-:W-:Y:S01]  /*0150*/  LOP3.LUT R11, R10, R5, RZ, 0x3c, !PT ;  /* 0x000000050a0b7212 */ /* 0x000fe200078e3cff */
[----:B------:R-:W-:-:S03]  /*0160*/  IMAD.MOV.U32 R10, RZ, RZ, 0x2f800000 ;  /* 0x2f800000ff0a7424 */ /* 0x000fc600078e00ff */
[----:B------:R-:W-:-:S04]  /*0170*/  IADD3 R7, PT, PT, R11, R14, RZ ;  /* 0x0000000e0b077210 */ /* 0x000fc80007ffe0ff */
[----:B------:R-:W-:-:S05]  /*0180*/  I2FP.F32.U32 R7, R7 ;  /* 0x0000000700077245 */ /* 0x000fca0000201000 */
[----:B------:R-:W-:Y:S01]  /*0190*/  FFMA R7, R7, R10, 1.1641532182693481445e-10 ;  /* 0x2f00000007077423 */ /* 0x000fe2000000000a */
[----:B------:R-:W-:-:S03]  /*01a0*/  MOV R10, R5 ;  /* 0x00000005000a7202 */ /* 0x000fc60000000f00 */
[----:B------:R-:W1:Y:S02]  /*01b0*/  F2F.F64.F32 R12, R7 ;  /* 0x00000007000c7310 */ /* 0x000e640000201800 */
[----:B------:R0:W-:Y:S01]  /*01c0*/  STG.E.64 desc[UR4][R2.64+0x10], R10 ;  /* 0x0000100a02007986 */ /* 0x0001e2000c101b04 */
[----:B-1----:R-:W-:Y:S01]  /*01d0*/  DSETP.GEU.AND P0, PT, R12, UR6, PT ;  /* 0x000000060c007e2a */ /* 0x002fe2000bf0e000 */
[----:B------:R-:W-:Y:S02]  /*01e0*/  IMAD.MOV.U32 R13, RZ, RZ, R4 ;  /* 0x000000ffff0d7224 */ /* 0x000fe400078e0004 */
[----:B------:R-:W-:-:S05]  /*01f0*/  IMAD.MOV.U32 R12, RZ, RZ, R9 ;  /* 0x000000ffff0c7224 */ /* 0x000fca00078e0009 */
[----:B------:R0:W-:Y:S06]  /*0200*/  STG.E.64 desc[UR4][R2.64+0x8], R12 ;  /* 0x0000080c02007986 */ /* 0x0001ec000c101b04 */
[----:B------:R-:W-:Y:S05]  /*0210*/  @P0 EXIT ;  /* 0x000000000000094d */ /* 0x000fea0003800000 */
[----:B0-----:R-:W0:Y:S01]  /*0220*/  LDC.64 R12, c[0x0][0x380] ;  /* 0x0000e000ff0c7b82 */ /* 0x001e220000000a00 */
[----:B------:R-:W-:Y:S01]  /*0230*/  SHF.R.U32.HI R7, RZ, 0x2, R8 ;  /* 0x00000002ff077819 */ /* 0x000fe20000011608 */
[----:B------:R-:W-:Y:S01]  /*0240*/  VIADD R14, R6, 0xb0f8a ;  /* 0x000b0f8a060e7836 */ /* 0x000fe20000000000 */
[----:B------:R-:W-:Y:S01]  /*0250*/  MOV R15, R9 ;  /* 0x00000009000f7202 */ /* 0x000fe20000000f00 */
[----:B------:R-:W-:Y:S01]  /*0260*/  IMAD.MOV.U32 R16, RZ, RZ, R11 ;  /* 0x000000ffff107224 */ /* 0x000fe200078e000b */
[----:B------:R-:W-:Y:S01]  /*0270*/  LOP3.LUT R7, R7, R8, RZ, 0x3c, !PT ;  /* 0x0000000807077212 */ /* 0x000fe200078e3cff */
[----:B------:R-:W-:Y:S01]  /*0280*/  STG.E.64 desc[UR4][R2.64+0x8], R4 ;  /* 0x0000080402007986 */ /* 0x000fe2000c101b04 */
[----:B------:R-:W-:-:S03]  /*0290*/  SHF.L.U32 R8, R11, 0x4, RZ ;  /* 0x000000040b087819 */ /* 0x000fc600000006ff */
[C---:B------:R-:W-:Y:S01]  /*02a0*/  IMAD.SHL.U32 R10, R7.reuse, 0x2, RZ ;  /* 0x00000002070a7824 */ /* 0x040fe200078e00ff */
[----:B------:R-:W-:Y:S04]  /*02b0*/  STG.E.64 desc[UR4][R2.64], R14 ;  /* 0x0000000e02007986 */ /* 0x000fe8000c101b04 */
[----:B------:R-:W-:-:S04]  /*02c0*/  LOP3.LUT R8, R7, R10, R8, 0x96, !PT ;  /* 0x0000000a07087212 */ /* 0x000fc800078e9608 */
[----:B------:R-:W-:Y:S01]  /*02d0*/  LOP3.LUT R17, R8, R11, RZ, 0x3c, !PT ;  /* 0x0000000b08117212 */ /* 0x000fe200078e3cff */
[----:B0-----:R-:W-:-:S04]  /*02e0*/  IMAD.WIDE R6, R0, 0x4, R12 ;  /* 0x0000000400067825 */ /* 0x001fc800078e020c */
[----:B------:R-:W-:Y:S04]  /*02f0*/  STG.E.64 desc[UR4][R2.64+0x10], R16 ;  /* 0x0000101002007986 */ /* 0x000fe8000c101b04 */
[----:B------:R-:W2:Y:S01]  /*0300*/  LDG.E R9, desc[UR4][R6.64] ;  /* 0x0000000406097981 */ /* 0x000ea2000c1e1900 */
[----:B------:R-:W-:Y:S01]  /*0310*/  IMAD.IADD R0, R17, 0x1, R14 ;  /* 0x0000000111007824 */ /* 0x000fe200078e020e */
[----:B------:R-:W-:-:S04]  /*0320*/  MOV R11, 0x1 ;  /* 0x00000001000b7802 */ /* 0x000fc80000000f00 */
[----:B------:R-:W-:-:S04]  /*0330*/  LOP3.LUT R0, R0, 0xf, RZ, 0xc0, !PT ;  /* 0x0000000f00007812 */ /* 0x000fc800078ec0ff */
[----:B------:R-:W-:-:S04]  /*0340*/  SHF.L.U32 R0, R11, R0, RZ ;  /* 0x000000000b007219 */ /* 0x000fc800000006ff */
[----:B--2---:R-:W-:-:S05]  /*0350*/  LOP3.LUT R9, R0, R9, RZ, 0x3c, !PT ;  /* 0x0000000900097212 */ /* 0x004fca00078e3cff */
[----:B------:R-:W-:Y:S01]  /*0360*/  STG.E desc[UR4][R6.64], R9 ;  /* 0x0000000906007986 */ /* 0x000fe2000c101904 */
[----:B------:R-:W-:Y:S05]  /*0370*/  EXIT ;  /* 0x000000000000794d */ /* 0x000fea0003800000 */
.L_x_1:
        /* <DEDUP_REMOVED lines=16> */
.L_x_12:


//--------------------- .text._Z14initPopulationPiP17curandStateXORWOW --------------------------
	.section	.text._Z14initPopulationPiP17curandStateXORWOW,"ax",@progbits
	.align	128
        .global         _Z14initPopulationPiP17curandStateXORWOW
        .type           _Z14initPopulationPiP17curandStateXORWOW,@function
        .size           _Z14initPopulationPiP17curandStateXORWOW,(.L_x_13 - _Z14initPopulationPiP17curandStateXORWOW)
        .other          _Z14initPopulationPiP17curandStateXORWOW,@"STO_CUDA_ENTRY STV_DEFAULT"
_Z14initPopulationPiP17curandStateXORWOW:
.text._Z14initPopulationPiP17curandStateXORWOW:
[----:B------:R-:W-:Y:S01]  /*0000*/  LDC R1, c[0x0][0x37c] ;  /* 0x0000df00ff017b82 */ /* 0x000fe20000000800 */
[----:B------:R-:W0:Y:S07]  /*0010*/  S2R R0, SR_TID.X ;  /* 0x0000000000007919 */ /* 0x000e2e0000002100 */
[----:B------:R-:W0:Y:S01]  /*0020*/  S2UR UR6, SR_CTAID.X ;  /* 0x00000000000679c3 */ /* 0x000e220000002500 */
[----:B------:R-:W1:Y:S01]  /*0030*/  LDCU.64 UR4, c[0x0][0x358] ;  /* 0x00006b00ff0477ac */ /* 0x000e620008000a00 */
[----:B------:R-:W-:Y:S01]  /*0040*/  IMAD.MOV.U32 R8, RZ, RZ, 0x3198c20f ;  /* 0x3198c20fff087424 */ /* 0x000fe200078e00ff */
[----:B------:R-:W-:Y:S01]  /*0050*/  BSSY.RECONVERGENT B0, `(.L_x_2) ;  /* 0x00000ed000007945 */ /* 0x000fe20003800200 */
[----:B------:R-:W-:-:S02]  /*0060*/  IMAD.MOV.U32 R9, RZ, RZ, 0x5efdb30c ;  /* 0x5efdb30cff097424 */ /* 0x000fc400078e00ff */
[----:B------:R-:W-:Y:S02]  /*0070*/  IMAD.MOV.U32 R12, RZ, RZ, 0x423bb012 ;  /* 0x423bb012ff0c7424 */ /* 0x000fe400078e00ff */
[----:B------:R-:W0:Y:S01]  /*0080*/  LDC R3, c[0x0][0x360] ;  /* 0x0000d800ff037b82 */ /* 0x000e220000000800 */
[----:B------:R-:W-:Y:S02]  /*0090*/  IMAD.MOV.U32 R13, RZ, RZ, -0x75bd8fc ;  /* 0xf8a42704ff0d7424 */ /* 0x000fe400078e00ff */
[----:B------:R-:W-:Y:S02]  /*00a0*/  IMAD.MOV.U32 R16, RZ, RZ, -0x23270784 ;  /* 0xdcd8f87cff107424 */ /* 0x000fe400078e00ff */
[----:B------:R-:W-:Y:S02]  /*00b0*/  IMAD.MOV.U32 R17, RZ, RZ, 0x57fa2510 ;  /* 0x57fa2510ff117424 */ /* 0x000fe400078e00ff */
[----:B------:R-:W-:Y:S01]  /*00c0*/  IMAD.MOV.U32 R14, RZ, RZ, 0x5efdb30c ;  /* 0x5efdb30cff0e7424 */ /* 0x000fe200078e00ff */
[----:B------:R-:W2:Y:S01]  /*00d0*/  LDC.64 R6, c[0x0][0x388] ;  /* 0x0000e200ff067b82 */ /* 0x000ea20000000a00 */
[----:B------:R-:W-:-:S02]  /*00e0*/  IMAD.MOV.U32 R5, RZ, RZ, -0x75bd8fc ;  /* 0xf8a42704ff057424 */ /* 0x000fc400078e00ff */
[----:B------:R-:W-:Y:S02]  /*00f0*/  IMAD.MOV.U32 R4, RZ, RZ, 0x423bb012 ;  /* 0x423bb012ff047424 */ /* 0x000fe400078e00ff */
[----:B------:R-:W-:Y:S02]  /*0100*/  IMAD.MOV.U32 R2, RZ, RZ, -0x23270784 ;  /* 0xdcd8f87cff027424 */ /* 0x000fe400078e00ff */
[----:B0-----:R-:W-:Y:S02]  /*0110*/  IMAD R0, R3, UR6, R0 ;  /* 0x0000000603007c24 */ /* 0x001fe4000f8e0200 */
[----:B------:R-:W-:-:S03]  /*0120*/  IMAD.MOV.U32 R3, RZ, RZ, 0x57fa2510 ;  /* 0x57fa2510ff037424 */ /* 0x000fc600078e00ff */
[C---:B------:R-:W-:Y:S02]  /*0130*/  ISETP.NE.AND P0, PT, R0.reuse, RZ, PT ;  /* 0x000000ff0000720c */ /* 0x040fe40003f05270 */
[----:B------:R-:W-:Y:S01]  /*0140*/  SHF.R.S32.HI R10, RZ, 0x1f, R0 ;  /* 0x0000001fff0a7819 */ /* 0x000fe20000011400 */
[----:B--2---:R-:W-:-:S05]  /*0150*/  IMAD.WIDE R6, R0, 0x30, R6 ;  /* 0x0000003000067825 */ /* 0x004fca00078e0206 */
[----:B-1----:R0:W-:Y:S04]  /*0160*/  STG.E.64 desc[UR4][R6.64], R8 ;  /* 0x0000000806007986 */ /* 0x0021e8000c101b04 */
[----:B------:R0:W-:Y:S04]  /*0170*/  STG.E.64 desc[UR4][R6.64+0x8], R12 ;  /* 0x0000080c06007986 */ /* 0x0001e8000c101b04 */
[----:B------:R0:W-:Y:S01]  /*0180*/  STG.E.64 desc[UR4][R6.64+0x10], R16 ;  /* 0x0000101006007986 */ /* 0x0001e2000c101b04 */
[----:B------:R-:W-:Y:S05]  /*0190*/  @!P0 BRA `(.L_x_3) ;  /* 0x0000000c00608947 */ /* 0x000fea0003800000 */
[----:B------:R-:W-:Y:S02]  /*01a0*/  IMAD.MOV.U32 R11, RZ, RZ, RZ ;  /* 0x000000ffff0b7224 */ /* 0x000fe400078e00ff */
[----:B------:R-:W-:Y:S02]  /*01b0*/  IMAD.MOV.U32 R14, RZ, RZ, 0x5efdb30c ;  /* 0x5efdb30cff0e7424 */ /* 0x000fe400078e00ff */
[----:B0-----:R-:W-:Y:S02]  /*01c0*/  IMAD.MOV.U32 R13, RZ, RZ, R0 ;  /* 0x000000ffff0d7224 */ /* 0x001fe400078e0000 */
[----:B------:R-:W-:Y:S02]  /*01d0*/  IMAD.MOV.U32 R4, RZ, RZ, 0x423bb012 ;  /* 0x423bb012ff047424 */ /* 0x000fe400078e00ff */
[----:B------:R-:W-:Y:S02]  /*01e0*/  IMAD.MOV.U32 R5, RZ, RZ, -0x75bd8fc ;  /* 0xf8a42704ff057424 */ /* 0x000fe400078e00ff */
[----:B------:R-:W-:-:S02]  /*01f0*/  IMAD.MOV.U32 R2, RZ, RZ, -0x23270784 ;  /* 0xdcd8f87cff027424 */ /* 0x000fc400078e00ff */
[----:B------:R-:W-:-:S07]  /*0200*/  IMAD.MOV.U32 R3, RZ, RZ, 0x57fa2510 ;  /* 0x57fa2510ff037424 */ /* 0x000fce00078e00ff */
.L_x_9:
[----:B------:R-:W-:Y:S01]  /*0210*/  LOP3.LUT R6, R13, 0x3, RZ, 0xc0, !PT ;  /* 0x000000030d067812 */ /* 0x000fe200078ec0ff */
[----:B------:R-:W-:Y:S03]  /*0220*/  BSSY.RECONVERGENT B1, `(.L_x_4) ;  /* 0x00000c9000017945 */ /* 0x000fe60003800200 */
[----:B------:R-:W-:-:S04]  /*0230*/  ISETP.NE.U32.AND P0, PT, R6, RZ, PT ;  /* 0x000000ff0600720c */ /* 0x000fc80003f05070 */
[----:B------:R-:W-:-:S13]  /*0240*/  ISETP.NE.AND.EX P0, PT, RZ, RZ, PT, P0 ;  /* 0x000000ffff00720c */ /* 0x000fda0003f05300 */
[----:B0-----:R-:W-:Y:S05]  /*0250*/  @!P0 BRA `(.L_x_5) ;  /* 0x0000000c00148947 */ /* 0x001fea0003800000 */
[----:B------:R-:W0:Y:S01]  /*0260*/  LDC.64 R6, c[0x4][RZ] ;  /* 0x01000000ff067b82 */ /* 0x000e220000000a00 */
[----:B------:R-:W-:Y:S02]  /*0270*/  IMAD.MOV.U32 R12, RZ, RZ, RZ ;  /* 0x000000ffff0c7224 */ /* 0x000fe400078e00ff */
[----:B0-----:R-:W-:-:S07]  /*0280*/  IMAD.WIDE.U32 R6, R11, 0xc80, R6 ;  /* 0x00000c800b067825 */ /* 0x001fce00078e0006 */
.L_x_8:
[----:B0-----:R-:W-:Y:S02]  /*0290*/  CS2R R14, SRZ ;  /* 0x00000000000e7805 */ /* 0x001fe4000001ff00 */
[----:B------:R-:W-:Y:S02]  /*02a0*/  CS2R R2, SRZ ;  /* 0x0000000000027805 */ /* 0x000fe4000001ff00 */
[----:B------:R-:W-:-:S07]  /*02b0*/  CS2R R4, SRZ ;  /* 0x0000000000047805 */ /* 0x000fce000001ff00 */
.L_x_7:
[----:B------:R-:W0:Y:S02]  /*02c0*/  LDC.64 R8, c[0x0][0x388] ;  /* 0x0000e200ff087b82 */ /* 0x000e240000000a00 */
[----:B0-----:R-:W-:-:S04]  /*02d0*/  IMAD.WIDE R8, R0, 0x30, R8 ;  /* 0x0000003000087825 */ /* 0x001fc800078e0208 */
[----:B------:R-:W-:-:S05]  /*02e0*/  IMAD.WIDE.U32 R8, R15, 0x4, R8 ;  /* 0x000000040f087825 */ /* 0x000fca00078e0008 */
[----:B------:R0:W5:Y:S01]  /*02f0*/  LDG.E R16, desc[UR4][R8.64+0x4] ;  /* 0x0000040408107981 */ /* 0x000162000c1e1900 */
[----:B------:R-:W-:-:S07]  /*0300*/  IMAD.MOV.U32 R17, RZ, RZ, RZ ;  /* 0x000000ffff117224 */ /* 0x000fce00078e00ff */
.L_x_6:
[----:B-----5:R-:W-:Y:S01]  /*0310*/  SHF.R.U32.HI R22, RZ, R17, R16 ;  /* 0x00000011ff167219 */ /* 0x020fe20000011610 */
[----:B0-----:R-:W-:-:S03]  /*0320*/  IMAD.SHL.U32 R8, R15, 0x20, RZ ;  /* 0x000000200f087824 */ /* 0x001fc600078e00ff */
[----:B------:R-:W-:Y:S01]  /*0330*/  LOP3.LUT R9, R22, 0x1, RZ, 0xc0, !PT ;  /* 0x0000000116097812 */ /* 0x000fe200078ec0ff */
[----:B------:R-:W-:-:S03]  /*0340*/  IMAD.IADD R8, R8, 0x1, R17 ;  /* 0x0000000108087824 */ /* 0x000fc600078e0211 */
[----:B------:R-:W-:Y:S01]  /*0350*/  ISETP.NE.U32.AND P0, PT, R9, 0x1, PT ;  /* 0x000000010900780c */ /* 0x000fe20003f05070 */
[----:B------:R-:W-:-:S03]  /*0360*/  IMAD R9, R8, 0x5, RZ ;  /* 0x0000000508097824 */ /* 0x000fc600078e02ff */
[----:B------:R-:W-:Y:S01]  /*0370*/  R2P PR, R22, 0x7e ;  /* 0x0000007e16007804 */ /* 0x000fe20000000000 */
[----:B------:R-:W-:-:S08]  /*0380*/  IMAD.WIDE.U32 R8, R9, 0x4, R6 ;  /* 0x0000000409087825 */ /* 0x000fd000078e0006 */
[----:B------:R-:W2:Y:S04]  /*0390*/  @!P0 LDG.E R19, desc[UR4][R8.64] ;  /* 0x0000000408138981 */ /* 0x000ea8000c1e1900 */
[----:B------:R-:W3:Y:S04]  /*03a0*/  @P1 LDG.E R21, desc[UR4][R8.64+0x14] ;  /* 0x0000140408151981 */ /* 0x000ee8000c1e1900 */
[----:B------:R-:W4:Y:S04]  /*03b0*/  @!P0 LDG.E R18, desc[UR4][R8.64+0x10] ;  /* 0x0000100408128981 */ /* 0x000f28000c1e1900 */
[----:B------:R-:W4:Y:S04]  /*03c0*/  @P2 LDG.E R23, desc[UR4][R8.64+0x28] ;  /* 0x0000280408172981 */ /* 0x000f28000c1e1900 */
[----:B------:R-:W4:Y:S04]  /*03d0*/  @P1 LDG.E R20, desc[UR4][R8.64+0x24] ;  /* 0x0000240408141981 */ /* 0x000f28000c1e1900 */
[----:B------:R-:W4:Y:S04]  /*03e0*/  @P3 LDG.E R25, desc[UR4][R8.64+0x3c] ;  /* 0x00003c0408193981 */ /* 0x000f28000c1e1900 */
[----:B------:R-:W4:Y:S04]  /*03f0*/  @P2 LDG.E R24, desc[UR4][R8.64+0x38] ;  /* 0x0000380408182981 */ /* 0x000f28000c1e1900 */
[----:B------:R-:W4:Y:S04]  /*0400*/  @P4 LDG.E R27, desc[UR4][R8.64+0x50] ;  /* 0x00005004081b4981 */ /* 0x000f28000c1e1900 */
[----:B------:R-:W4:Y:S01]  /*0410*/  @P5 LDG.E R29, desc[UR4][R8.64+0x64] ;  /* 0x00006404081d5981 */ /* 0x000f22000c1e1900 */
[----:B--2---:R-:W-:-:S03]  /*0420*/  @!P0 LOP3.LUT R14, R14, R19, RZ, 0x3c, !PT ;  /* 0x000000130e0e8212 */ /* 0x004fc600078e3cff */
[----:B------:R-:W2:Y:S01]  /*0430*/  @!P0 LDG.E R19, desc[UR4][R8.64+0x4] ;  /* 0x0000040408138981 */ /* 0x000ea2000c1e1900 */
[----:B---3--:R-:W-:-:S03]  /*0440*/  @P1 LOP3.LUT R14, R14, R21, RZ, 0x3c, !PT ;  /* 0x000000150e0e1212 */ /* 0x008fc600078e3cff */
[----:B------:R-:W3:Y:S01]  /*0450*/  @!P0 LDG.E R21, desc[UR4][R8.64+0xc] ;  /* 0x00000c0408158981 */ /* 0x000ee2000c1e1900 */
[----:B----4-:R-:W-:-:S03]  /*0460*/  @!P0 LOP3.LUT R3, R3, R18, RZ, 0x3c, !PT ;  /* 0x0000001203038212 */ /* 0x010fc600078e3cff */
[----:B------:R-:W4:Y:S01]  /*0470*/  @!P0 LDG.E R18, desc[UR4][R8.64+0x8] ;  /* 0x0000080408128981 */ /* 0x000f22000c1e1900 */
[----:B------:R-:W-:-:S03]  /*0480*/  @P2 LOP3.LUT R14, R14, R23, RZ, 0x3c, !PT ;  /* 0x000000170e0e2212 */ /* 0x000fc600078e3cff */
[----:B------:R-:W4:Y:S01]  /*0490*/  @P1 LDG.E R23, desc[UR4][R8.64+0x18] ;  /* 0x0000180408171981 */ /* 0x000f22000c1e1900 */
[----:B------:R-:W-:-:S03]  /*04a0*/  @P1 LOP3.LUT R3, R3, R20, RZ, 0x3c, !PT ;  /* 0x0000001403031212 */ /* 0x000fc600078e3cff */
[----:B------:R-:W4:Y:S01]  /*04b0*/  @P1 LDG.E R20, desc[UR4][R8.64+0x1c] ;  /* 0x00001c0408141981 */ /* 0x000f22000c1e1900 */
[----:B------:R-:W-:-:S03]  /*04c0*/  @P3 LOP3.LUT R14, R14, R25, RZ, 0x3c, !PT ;  /* 0x000000190e0e3212 */ /* 0x000fc600078e3cff */
[----:B------:R-:W4:Y:S01]  /*04d0*/  @P1 LDG.E R25, desc[UR4][R8.64+0x20] ;  /* 0x0000200408191981 */ /* 0x000f22000c1e1900 */
[----:B------:R-:W-:-:S03]  /*04e0*/  @P2 LOP3.LUT R3, R3, R24, RZ, 0x3c, !PT ;  /* 0x0000001803032212 */ /* 0x000fc600078e3cff */
[----:B------:R-:W4:Y:S01]  /*04f0*/  @P3 LDG.E R24, desc[UR4][R8.64+0x4c] ;  /* 0x00004c0408183981 */ /* 0x000f22000c1e1900 */
[----:B--2---:R-:W-:-:S03]  /*0500*/  @!P0 LOP3.LUT R4, R4, R19, RZ, 0x3c, !PT ;  /* 0x0000001304048212 */ /* 0x004fc600078e3cff */
[----:B------:R-:W2:Y:S01]  /*0510*/  @P2 LDG.E R19, desc[UR4][R8.64+0x2c] ;  /* 0x00002c0408132981 */ /* 0x000ea2000c1e1900 */
[----:B---3--:R-:W-:-:S03]  /*0520*/  @!P0 LOP3.LUT R2, R2, R21, RZ, 0x3c, !PT ;  /* 0x0000001502028212 */ /* 0x008fc600078e3cff */
[----:B------:R-:W3:Y:S01]  /*0530*/  @P2 LDG.E R21, desc[UR4][R8.64+0x34] ;  /* 0x0000340408152981 */ /* 0x000ee2000c1e1900 */
[----:B----4-:R-:W-:-:S03]  /*0540*/  @!P0 LOP3.LUT R5, R5, R18, RZ, 0x3c, !PT ;  /* 0x0000001205058212 */ /* 0x010fc600078e3cff */
[----:B------:R-:W4:Y:S01]  /*0550*/  @P2 LDG.E R18, desc[UR4][R8.64+0x30] ;  /* 0x0000300408122981 */ /* 0x000f22000c1e1900 */
        /* <DEDUP_REMOVED lines=10> */
[----:B--2---:R-:W-:-:S03]  /*0600*/  @P2 LOP3.LUT R4, R4, R19, RZ, 0x3c, !PT ;  /* 0x0000001304042212 */ /* 0x004fc600078e3cff */
[----:B------:R-:W2:Y:S01]  /*0610*/  @P4 LDG.E R19, desc[UR4][R8.64+0x54] ;  /* 0x0000540408134981 */ /* 0x000ea2000c1e1900 */
[----:B---3--:R-:W-:-:S03]  /*0620*/  @P2 LOP3.LUT R2, R2, R21, RZ, 0x3c, !PT ;  /* 0x0000001502022212 */ /* 0x008fc600078e3cff */
[----:B------:R-:W3:Y:S01]  /*0630*/  @P4 LDG.E R21, desc[UR4][R8.64+0x5c] ;  /* 0x00005c0408154981 */ /* 0x000ee2000c1e1900 */
[----:B----4-:R-:W-:-:S03]  /*0640*/  @P2 LOP3.LUT R5, R5, R18, RZ, 0x3c, !PT ;  /* 0x0000001205052212 */ /* 0x010fc600078e3cff */
        /* <DEDUP_REMOVED lines=9> */
[----:B------:R-:W-:Y:S02]  /*06e0*/  LOP3.LUT P0, RZ, R22, 0x80, RZ, 0xc0, !PT ;  /* 0x0000008016ff7812 */ /* 0x000fe4000780c0ff */
[----:B------:R-:W-:-:S04]  /*06f0*/  @P5 LOP3.LUT R14, R14, R29, RZ, 0x3c, !PT ;  /* 0x0000001d0e0e5212 */ /* 0x000fc800078e3cff */
[----:B------:R-:W-:-:S07]  /*0700*/  @P6 LOP3.LUT R14, R14, R27, RZ, 0x3c, !PT ;  /* 0x0000001b0e0e6212 */ /* 0x000fce00078e3cff */
[----:B------:R-:W4:Y:S04]  /*0710*/  @P0 LDG.E R27, desc[UR4][R8.64+0x8c] ;  /* 0x00008c04081b0981 */ /* 0x000f28000c1e1900 */
        /* <DEDUP_REMOVED lines=15> */
[----:B------:R-:W-:Y:S02]  /*0810*/  @P0 LOP3.LUT R14, R14, R27, RZ, 0x3c, !PT ;  /* 0x0000001b0e0e0212 */ /* 0x000fe400078e3cff */
[----:B--2---:R-:W-:Y:S02]  /*0820*/  @P6 LOP3.LUT R4, R4, R19, RZ, 0x3c, !PT ;  /* 0x0000001304046212 */ /* 0x004fe400078e3cff */
[----:B---3--:R-:W-:Y:S02]  /*0830*/  @P6 LOP3.LUT R2, R2, R21, RZ, 0x3c, !PT ;  /* 0x0000001502026212 */ /* 0x008fe400078e3cff */
[----:B----4-:R-:W-:Y:S02]  /*0840*/  @P6 LOP3.LUT R5, R5, R18, RZ, 0x3c, !PT ;  /* 0x0000001205056212 */ /* 0x010fe400078e3cff */
[----:B------:R-:W-:Y:S02]  /*0850*/  @P0 LOP3.LUT R4, R4, R23, RZ, 0x3c, !PT ;  /* 0x0000001704040212 */ /* 0x000fe400078e3cff */
[----:B------:R-:W-:-:S02]  /*0860*/  @P6 LOP3.LUT R3, R3, R20, RZ, 0x3c, !PT ;  /* 0x0000001403036212 */ /* 0x000fc400078e3cff */
[----:B------:R-:W-:Y:S02]  /*0870*/  @P0 LOP3.LUT R2, R2, R25, RZ, 0x3c, !PT ;  /* 0x0000001902020212 */ /* 0x000fe400078e3cff */
[----:B------:R-:W-:Y:S02]  /*0880*/  @P0 LOP3.LUT R3, R3, R26, RZ, 0x3c, !PT ;  /* 0x0000001a03030212 */ /* 0x000fe400078e3cff */
[----:B------:R-:W-:Y:S02]  /*0890*/  @P0 LOP3.LUT R5, R5, R24, RZ, 0x3c, !PT ;  /* 0x0000001805050212 */ /* 0x000fe400078e3cff */
[----:B------:R-:W-:-:S13]  /*08a0*/  R2P PR, R22.B1, 0x7f ;  /* 0x0000007f16007804 */ /* 0x000fda0000001000 */
[----:B------:R-:W2:Y:S04]  /*08b0*/  @P0 LDG.E R19, desc[UR4][R8.64+0xa0] ;  /* 0x0000a00408130981 */ /* 0x000ea8000c1e1900 */
[----:B------:R-:W3:Y:S04]  /*08c0*/  @P1 LDG.E R21, desc[UR4][R8.64+0xb4] ;  /* 0x0000b40408151981 */ /* 0x000ee8000c1e1900 */
[----:B------:R-:W4:Y:S04]  /*08d0*/  @P2 LDG.E R23, desc[UR4][R8.64+0xc8] ;  /* 0x0000c80408172981 */ /* 0x000f28000c1e1900 */
[----:B------:R-:W4:Y:S04]  /*08e0*/  @P0 LDG.E R20, desc[UR4][R8.64+0xa8] ;  /* 0x0000a80408140981 */ /* 0x000f28000c1e1900 */
[----:B------:R-:W4:Y:S04]  /*08f0*/  @P0 LDG.E R24, desc[UR4][R8.64+0xb0] ;  /* 0x0000b00408180981 */ /* 0x000f28000c1e1900 */
[----:B------:R-:W4:Y:S04]  /*0900*/  @P3 LDG.E R25, desc[UR4][R8.64+0xdc] ;  /* 0x0000dc0408193981 */ /* 0x000f28000c1e1900 */
[----:B------:R-:W4:Y:S04]  /*0910*/  @P1 LDG.E R18, desc[UR4][R8.64+0xbc] ;  /* 0x0000bc0408121981 */ /* 0x000f28000c1e1900 */
        /* <DEDUP_REMOVED lines=20> */
[----:B---3--:R-:W-:Y:S02]  /*0a60*/  @P0 LOP3.LUT R2, R2, R21, RZ, 0x3c, !PT ;  /* 0x0000001502020212 */ /* 0x008fe400078e3cff */
[----:B------:R-:W-:Y:S01]  /*0a70*/  LOP3.LUT P0, RZ, R22, 0x8000, RZ, 0xc0, !PT ;  /* 0x0000800016ff7812 */ /* 0x000fe2000780c0ff */
[----:B------:R-:W3:Y:S01]  /*0a80*/  @P2 LDG.E R21, desc[UR4][R8.64+0xcc] ;  /* 0x0000cc0408152981 */ /* 0x000ee2000c1e1900 */
[----:B----4-:R-:W-:-:S03]  /*0a90*/  @P1 LOP3.LUT R4, R4, R23, RZ, 0x3c, !PT ;  /* 0x0000001704041212 */ /* 0x010fc600078e3cff */
[----:B------:R-:W4:Y:S04]  /*0aa0*/  @P2 LDG.E R22, desc[UR4][R8.64+0xd0] ;  /* 0x0000d00408162981 */ /* 0x000f28000c1e1900 */
[----:B------:R-:W4:Y:S01]  /*0ab0*/  @P2 LDG.E R23, desc[UR4][R8.64+0xd4] ;  /* 0x0000d40408172981 */ /* 0x000f22000c1e1900 */
[----:B------:R-:W-:-:S03]  /*0ac0*/  @P1 LOP3.LUT R3, R3, R20, RZ, 0x3c, !PT ;  /* 0x0000001403031212 */ /* 0x000fc600078e3cff */
[----:B------:R-:W4:Y:S01]  /*0ad0*/  @P3 LDG.E R20, desc[UR4][R8.64+0xec] ;  /* 0x0000ec0408143981 */ /* 0x000f22000c1e1900 */
[----:B------:R-:W-:Y:S02]  /*0ae0*/  @P5 LOP3.LUT R14, R14, R29, RZ, 0x3c, !PT ;  /* 0x0000001d0e0e5212 */ /* 0x000fe400078e3cff */
[----:B------:R-:W-:Y:S01]  /*0af0*/  @P2 LOP3.LUT R3, R3, R24, RZ, 0x3c, !PT ;  /* 0x0000001803032212 */ /* 0x000fe200078e3cff */
[----:B------:R-:W4:Y:S04]  /*0b00*/  @P0 LDG.E R26, desc[UR4][R8.64+0x13c] ;  /* 0x00013c04081a0981 */ /* 0x000f28000c1e1900 */
        /* <DEDUP_REMOVED lines=9> */
[----:B------:R-:W-:Y:S02]  /*0ba0*/  @P2 LOP3.LUT R2, R2, R23, RZ, 0x3c, !PT ;  /* 0x0000001702022212 */ /* 0x000fe400078e3cff */
[----:B------:R-:W-:Y:S01]  /*0bb0*/  @P3 LOP3.LUT R5, R5, R18, RZ, 0x3c, !PT ;  /* 0x0000001205053212 */ /* 0x000fe200078e3cff */
[----:B------:R-:W4:Y:S01]  /*0bc0*/  @P4 LDG.E R23, desc[UR4][R8.64+0xfc] ;  /* 0x0000fc0408174981 */ /* 0x000f22000c1e1900 */
[----:B------:R-:W-:-:S03]  /*0bd0*/  @P3 LOP3.LUT R4, R4, R25, RZ, 0x3c, !PT ;  /* 0x0000001904043212 */ /* 0x000fc600078e3cff */
        /* <DEDUP_REMOVED lines=20> */
[----:B------:R-:W-:-:S05]  /*0d20*/  VIADD R17, R17, 0x10 ;  /* 0x0000001011117836 */ /* 0x000fca0000000000 */
[----:B------:R-:W-:Y:S02]  /*0d30*/  ISETP.NE.AND P1, PT, R17, 0x20, PT ;  /* 0x000000201100780c */ /* 0x000fe40003f25270 */
[----:B------:R-:W-:Y:S02]  /*0d40*/  @P5 LOP3.LUT R3, R3, R20, RZ, 0x3c, !PT ;  /* 0x0000001403035212 */ /* 0x000fe400078e3cff */
[----:B--2---:R-:W-:Y:S02]  /*0d50*/  @P5 LOP3.LUT R2, R2, R19, RZ, 0x3c, !PT ;  /* 0x0000001302025212 */ /* 0x004fe400078e3cff */
[----:B---3--:R-:W-:Y:S02]  /*0d60*/  @P6 LOP3.LUT R4, R4, R21, RZ, 0x3c, !PT ;  /* 0x0000001504046212 */ /* 0x008fe400078e3cff */
[----:B----4-:R-:W-:Y:S02]  /*0d70*/  @P6 LOP3.LUT R5, R5, R22, RZ, 0x3c, !PT ;  /* 0x0000001605056212 */ /* 0x010fe400078e3cff */
[----:B------:R-:W-:-:S02]  /*0d80*/  @P6 LOP3.LUT R2, R2, R23, RZ, 0x3c, !PT ;  /* 0x0000001702026212 */ /* 0x000fc400078e3cff */
[----:B------:R-:W-:Y:S02]  /*0d90*/  @P6 LOP3.LUT R3, R3, R18, RZ, 0x3c, !PT ;  /* 0x0000001203036212 */ /* 0x000fe400078e3cff */
[----:B------:R-:W-:Y:S02]  /*0da0*/  @P0 LOP3.LUT R5, R5, R24, RZ, 0x3c, !PT ;  /* 0x0000001805050212 */ /* 0x000fe400078e3cff */
[----:B------:R-:W-:Y:S02]  /*0db0*/  @P0 LOP3.LUT R4, R4, R25, RZ, 0x3c, !PT ;  /* 0x0000001904040212 */ /* 0x000fe400078e3cff */
[----:B------:R-:W-:Y:S02]  /*0dc0*/  @P0 LOP3.LUT R3, R3, R26, RZ, 0x3c, !PT ;  /* 0x0000001a03030212 */ /* 0x000fe400078e3cff */
[----:B------:R-:W-:Y:S01]  /*0dd0*/  @P0 LOP3.LUT R2, R2, R27, RZ, 0x3c, !PT ;  /* 0x0000001b02020212 */ /* 0x000fe200078e3cff */
[----:B------:R-:W-:Y:S06]  /*0de0*/  @P1 BRA `(.L_x_6) ;  /* 0xfffffff400481947 */ /* 0x000fec000383ffff */
[----:B------:R-:W-:-:S05]  /*0df0*/  VIADD R15, R15, 0x1 ;  /* 0x000000010f0f7836 */ /* 0x000fca0000000000 */
[----:B------:R-:W-:-:S13]  /*0e00*/  ISETP.NE.AND P0, PT, R15, 0x5, PT ;  /* 0x000000050f00780c */ /* 0x000fda0003f05270 */
[----:B------:R-:W-:Y:S05]  /*0e10*/  @P0 BRA `(.L_x_7) ;  /* 0xfffffff400280947 */ /* 0x000fea000383ffff */
[----:B------:R-:W0:Y:S01]  /*0e20*/  LDC.64 R8, c[0x0][0x388] ;  /* 0x0000e200ff087b82 */ /* 0x000e220000000a00 */
[----:B------:R-:W-:Y:S01]  /*0e30*/  VIADD R12, R12, 0x1 ;  /* 0x000000010c0c7836 */ /* 0x000fe20000000000 */
[----:B------:R-:W-:-:S04]  /*0e40*/  LOP3.LUT R15, R13, 0x3, RZ, 0xc0, !PT ;  /* 0x000000030d0f7812 */ /* 0x000fc800078ec0ff */
[----:B------:R-:W-:Y:S01]  /*0e50*/  ISETP.GE.U32.AND P0, PT, R12, R15, PT ;  /* 0x0000000f0c00720c */ /* 0x000fe20003f06070 */
[----:B0-----:R-:W-:-:S05]  /*0e60*/  IMAD.WIDE R8, R0, 0x30, R8 ;  /* 0x0000003000087825 */ /* 0x001fca00078e0208 */
[----:B------:R0:W-:Y:S04]  /*0e70*/  STG.E desc[UR4][R8.64+0x4], R14 ;  /* 0x0000040e08007986 */ /* 0x0001e8000c101904 */
[----:B------:R0:W-:Y:S04]  /*0e80*/  STG.E.64 desc[UR4][R8.64+0x8], R4 ;  /* 0x0000080408007986 */ /* 0x0001e8000c101b04 */
[----:B------:R0:W-:Y:S01]  /*0e90*/  STG.E.64 desc[UR4][R8.64+0x10], R2 ;  /* 0x0000100208007986 */ /* 0x0001e2000c101b04 */
[----:B------:R-:W-:Y:S05]  /*0ea0*/  @!P0 BRA `(.L_x_8) ;  /* 0xfffffff000f88947 */ /* 0x000fea000383ffff */
.L_x_5:
[----:B------:R-:W-:Y:S05]  /*0eb0*/  BSYNC.RECONVERGENT B1 ;  /* 0x0000000000017941 */ /* 0x000fea0003800200 */
.L_x_4:
[----:B------:R-:W-:Y:S01]  /*0ec0*/  ISETP.GT.U32.AND P0, PT, R13, 0x3, PT ;  /* 0x000000030d00780c */ /* 0x000fe20003f04070 */
[----:B------:R-:W-:Y:S01]  /*0ed0*/  VIADD R11, R11, 0x1 ;  /* 0x000000010b0b7836 */ /* 0x000fe20000000000 */
[--C-:B------:R-:W-:Y:S02]  /*0ee0*/  SHF.R.U64 R13, R13, 0x2, R10.reuse ;  /* 0x000000020d0d7819 */ /* 0x100fe4000000120a */
[----:B------:R-:W-:Y:S02]  /*0ef0*/  ISETP.GT.U32.AND.EX P0, PT, R10, RZ, PT, P0 ;  /* 0x000000ff0a00720c */ /* 0x000fe40003f04100 */
[----:B------:R-:W-:-:S11]  /*0f00*/  SHF.R.U32.HI R10, RZ, 0x2, R10 ;  /* 0x00000002ff0a7819 */ /* 0x000fd6000001160a */
[----:B------:R-:W-:Y:S05]  /*0f10*/  @P0 BRA `(.L_x_9) ;  /* 0xfffffff000bc0947 */ /* 0x000fea000383ffff */
.L_x_3:
[----:B------:R-:W-:Y:S05]  /*0f20*/  BSYNC.RECONVERGENT B0 ;  /* 0x0000000000007941 */ /* 0x000fea0003800200 */
.L_x_2:
[----:B0-----:R-:W0:Y:S01]  /*0f30*/  LDC.64 R6, c[0x0][0x388] ;  /* 0x0000e200ff067b82 */ /* 0x001e220000000a00 */
[----:B------:R-:W1:Y:S01]  /*0f40*/  LDCU.64 UR6, c[0x0][0x380] ;  /* 0x00007000ff0677ac */ /* 0x000e620008000a00 */
[----:B------:R-:W-:Y:S01]  /*0f50*/  SHF.R.U32.HI R9, RZ, 0x2, R14 ;  /* 0x00000002ff097819 */ /* 0x000fe2000001160e */
[----:B------:R-:W-:Y:S02]  /*0f60*/  IMAD.SHL.U32 R8, R3, 0x10, RZ ;  /* 0x0000001003087824 */ /* 0x000fe400078e00ff */
[----:B------:R-:W-:Y:S01]  /*0f70*/  IMAD.MOV.U32 R12, RZ, RZ, R5 ;  /* 0x000000ffff0c7224 */ /* 0x000fe200078e0005 */
[----:B------:R-:W-:Y:S01]  /*0f80*/  LOP3.LUT R9, R9, R14, RZ, 0x3c, !PT ;  /* 0x0000000e09097212 */ /* 0x000fe200078e3cff */
[----:B------:R-:W-:Y:S01]  /*0f90*/  IMAD.MOV.U32 R11, RZ, RZ, R4 ;  /* 0x000000ffff0b7224 */ /* 0x000fe200078e0004 */
[----:B------:R-:W-:Y:S01]  /*0fa0*/  SHF.R.S32.HI R5, RZ, 0x1f, R0 ;  /* 0x0000001fff057819 */ /* 0x000fe20000011400 */
[----:B------:R-:W-:Y:S02]  /*0fb0*/  IMAD.MOV.U32 R13, RZ, RZ, R2 ;  /* 0x000000ffff0d7224 */ /* 0x000fe400078e0002 */
[----:B------:R-:W-:-:S05]  /*0fc0*/  IMAD.SHL.U32 R10, R9, 0x2, RZ ;  /* 0x00000002090a7824 */ /* 0x000fca00078e00ff */
[----:B------:R-:W-:Y:S01]  /*0fd0*/  LOP3.LUT R8, R9, R10, R8, 0x96, !PT ;  /* 0x0000000a09087212 */ /* 0x000fe200078e9608 */
[----:B------:R-:W-:Y:S01]  /*0fe0*/  IMAD.MOV.U32 R10, RZ, RZ, 0x319e49d4 ;  /* 0x319e49d4ff0a7424 */ /* 0x000fe200078e00ff */
[----:B-1----:R-:W-:Y:S02]  /*0ff0*/  LEA R4, P0, R0, UR6, 0x2 ;  /* 0x0000000600047c11 */ /* 0x002fe4000f8010ff */
[----:B------:R-:W-:Y:S01]  /*1000*/  LOP3.LUT R9, R8, R3, RZ, 0x3c, !PT ;  /* 0x0000000308097212 */ /* 0x000fe200078e3cff */
[----:B------:R-:W-:Y:S01]  /*1010*/  IMAD.MOV.U32 R8, RZ, RZ, R3 ;  /* 0x000000ffff087224 */ /* 0x000fe200078e0003 */
[C---:B------:R-:W-:Y:S01]  /*1020*/  LEA.HI.X R5, R0.reuse, UR7, R5, 0x2, P0 ;  /* 0x0000000700057c11 */ /* 0x040fe200080f1405 */
[----:B0-----:R-:W-:-:S04]  /*1030*/  IMAD.WIDE R6, R0, 0x30, R6 ;  /* 0x0000003000067825 */ /* 0x001fc800078e0206 */
[----:B------:R-:W-:Y:S01]  /*1040*/  VIADD R0, R9, 0x49d4 ;  /* 0x000049d409007836 */ /* 0x000fe20000000000 */
[----:B------:R-:W-:Y:S04]  /*1050*/  STG.E.64 desc[UR4][R6.64+0x8], R12 ;  /* 0x0000080c06007986 */ /* 0x000fe8000c101b04 */
[----:B------:R-:W-:Y:S01]  /*1060*/  LOP3.LUT R3, R0, 0xffff, RZ, 0xc0, !PT ;  /* 0x0000ffff00037812 */ /* 0x000fe200078ec0ff */
[----:B------:R-:W-:Y:S04]  /*1070*/  STG.E.64 desc[UR4][R6.64], R10 ;  /* 0x0000000a06007986 */ /* 0x000fe8000c101b04 */
[----:B------:R-:W-:Y:S04]  /*1080*/  STG.E.64 desc[UR4][R6.64+0x18], RZ ;  /* 0x000018ff06007986 */ /* 0x000fe8000c101b04 */
[----:B------:R-:W-:Y:S04]  /*1090*/  STG.E desc[UR4][R6.64+0x20], RZ ;  /* 0x000020ff06007986 */ /* 0x000fe8000c101904 */
[----:B------:R-:W-:Y:S04]  /*10a0*/  STG.E.64 desc[UR4][R6.64+0x28], RZ ;  /* 0x000028ff06007986 */ /* 0x000fe8000c101b04 */
[----:B------:R-:W-:Y:S04]  /*10b0*/  STG.E.64 desc[UR4][R6.64+0x10], R8 ;  /* 0x0000100806007986 */ /* 0x000fe8000c101b04 */
[----:B------:R-:W-:Y:S01]  /*10c0*/  STG.E desc[UR4][R4.64], R3 ;  /* 0x0000000304007986 */ /* 0x000fe2000c101904 */
[----:B------:R-:W-:Y:S05]  /*10d0*/  EXIT ;  /* 0x000000000000794d */ /* 0x000fea0003800000 */
.L_x_10:
        /* <DEDUP_REMOVED lines=10> */
.L_x_13:


//--------------------- .nv.global.init           --------------------------
	.section	.nv.global.init,"aw",@progbits
	.align	4
.nv.global.init:
	.type		mrg32k3aM1SubSeq,@object
	.size		mrg32k3aM1SubSeq,(mrg32k3aM2SubSeq - mrg32k3aM1SubSeq)
mrg32k3aM1SubSeq:
        /*0000*/ 	.byte	0x0b, 0xcc, 0xee, 0x04, 0x73, 0x29, 0x8b, 0x6f, 0xf6, 0x53, 0x03, 0xf6, 0x23, 0xf6, 0xea, 0xda
        /* <DEDUP_REMOVED lines=125> */
	.type		mrg32k3aM2SubSeq,@object
	.size		mrg32k3aM2SubSeq,(mrg32k3aM1 - mrg32k3aM2SubSeq)
mrg32k3aM2SubSeq:
        /* <DEDUP_REMOVED lines=126> */
	.type		mrg32k3aM1,@object
	.size		mrg32k3aM1,(mrg32k3aM1Seq - mrg32k3aM1)
mrg32k3aM1:
        /* <DEDUP_REMOVED lines=144> */
	.type		mrg32k3aM1Seq,@object
	.size		mrg32k3aM1Seq,(mrg32k3aM2 - mrg32k3aM1Seq)
mrg32k3aM1Seq:
        /* <DEDUP_REMOVED lines=144> */
	.type		mrg32k3aM2,@object
	.size		mrg32k3aM2,(mrg32k3aM2Seq - mrg32k3aM2)
mrg32k3aM2:
        /* <DEDUP_REMOVED lines=144> */
	.type		mrg32k3aM2Seq,@object
	.size		mrg32k3aM2Seq,(precalc_xorwow_matrix - mrg32k3aM2Seq)
mrg32k3aM2Seq:
        /* <DEDUP_REMOVED lines=144> */
	.type		precalc_xorwow_matrix,@object
	.size		precalc_xorwow_matrix,(precalc_xorwow_offset_matrix - precalc_xorwow_matrix)
precalc_xorwow_matrix:
        /* <DEDUP_REMOVED lines=6400> */
	.type		precalc_xorwow_offset_matrix,@object
	.size		precalc_xorwow_offset_matrix,(.L_1 - precalc_xorwow_offset_matrix)
precalc_xorwow_offset_matrix:
        /* <DEDUP_REMOVED lines=6400> */
.L_1:


//--------------------- .nv.shared.reserved.0     --------------------------
	.section	.nv.shared.reserved.0,"aw",@nobits
	.weak		__nv_reservedSMEM_offset_0_alias
	.size		__nv_reservedSMEM_offset_0_alias, 0, 64
	.other		__nv_reservedSMEM_offset_0_alias,@"STO_CUDA_RESERVED_SHARED STV_DEFAULT"
__nv_reservedSMEM_offset_0_alias:
	.zero		0
	.zero		64


//--------------------- .nv.constant0._Z9crossoverPiP17curandStateXORWOW --------------------------
	.section	.nv.constant0._Z9crossoverPiP17curandStateXORWOW,"a",@progbits
	.sectionflags	@""
	.align	4
.nv.constant0._Z9crossoverPiP17curandStateXORWOW:
	.zero		912


//--------------------- .nv.constant0._Z6mutatePiP17curandStateXORWOW --------------------------
	.section	.nv.constant0._Z6mutatePiP17curandStateXORWOW,"a",@progbits
	.sectionflags	@""
	.align	4
.nv.constant0._Z6mutatePiP17curandStateXORWOW:
	.zero		912


//--------------------- .nv.constant0._Z14initPopulationPiP17curandStateXORWOW --------------------------
	.section	.nv.constant0._Z14initPopulationPiP17curandStateXORWOW,"a",@progbits
	.sectionflags	@""
	.align	4
.nv.constant0._Z14initPopulationPiP17curandStateXORWOW:
	.zero		912


//--------------------- SYMBOLS --------------------------

	.type		.nv.reservedSmem.offset0,@object
	.size		.nv.reservedSmem.offset0,0x4
